//
// Generated by NVIDIA NVVM Compiler
//
// Compiler Build ID: CL-36424714
// Cuda compilation tools, release 13.0, V13.0.88
// Based on NVVM 20.0.0
//

.version 9.0
.target sm_100
.address_size 64

	// .globl	_Z8muKernelPfS_i

.visible .entry _Z8muKernelPfS_i(
	.param .u64 .ptr .align 1 _Z8muKernelPfS_i_param_0,
	.param .u64 .ptr .align 1 _Z8muKernelPfS_i_param_1,
	.param .u32 _Z8muKernelPfS_i_param_2
)
{
	.reg .pred 	%p<10>;
	.reg .b32 	%r<85>;
	.reg .b32 	%f<18>;
	.reg .b64 	%rd<29>;

	ld.param.u64 	%rd3, [_Z8muKernelPfS_i_param_0];
	ld.param.u64 	%rd4, [_Z8muKernelPfS_i_param_1];
	ld.param.u32 	%r54, [_Z8muKernelPfS_i_param_2];
	cvta.to.global.u64 	%rd1, %rd3;
	cvta.to.global.u64 	%rd2, %rd4;
	mov.u32 	%r1, %ctaid.y;
	mov.u32 	%r2, %ntid.x;
	mul.lo.s32 	%r3, %r1, %r2;
	mov.u32 	%r4, %tid.x;
	add.s32 	%r5, %r3, %r4;
	mov.u32 	%r6, %ctaid.x;
	mul.lo.s32 	%r7, %r6, %r2;
	and.b32  	%r8, %r2, 3;
	setp.lt.u32 	%p1, %r2, 4;
	mov.b32 	%r80, 0;
	@%p1 bra 	$L__BB0_11;
	and.b32  	%r80, %r2, 2044;
	and.b32  	%r56, %r2, -4;
	neg.s32 	%r79, %r56;
	mad.lo.s32 	%r78, %r54, 3, %r5;
	shl.b32 	%r12, %r54, 2;
	shl.b32 	%r57, %r54, 1;
	add.s32 	%r77, %r5, %r57;
	add.s32 	%r58, %r4, %r54;
	add.s32 	%r76, %r58, %r3;
	add.s32 	%r74, %r7, 3;
	mad.lo.s32 	%r59, %r54, %r7, %r54;
	add.s32 	%r73, %r5, %r59;
	add.s32 	%r60, %r7, 2;
	mad.lo.s32 	%r72, %r54, %r60, %r5;
	mad.lo.s32 	%r71, %r54, %r74, %r5;
	mad.lo.s32 	%r61, %r6, %r54, %r1;
	mad.lo.s32 	%r70, %r2, %r61, %r4;
	mov.u32 	%r75, %r5;
$L__BB0_2:
	add.s32 	%r30, %r74, -2;
	add.s32 	%r62, %r74, -3;
	max.s32 	%r63, %r5, %r62;
	setp.ge.s32 	%p2, %r63, %r54;
	@%p2 bra 	$L__BB0_4;
	mul.wide.s32 	%rd5, %r70, 4;
	add.s64 	%rd6, %rd1, %rd5;
	ld.global.f32 	%f1, [%rd6];
	mul.wide.u32 	%rd7, %r75, 4;
	add.s64 	%rd8, %rd2, %rd7;
	ld.global.f32 	%f2, [%rd8];
	add.f32 	%f3, %f1, %f2;
	st.global.f32 	[%rd8], %f3;
$L__BB0_4:
	max.s32 	%r64, %r5, %r30;
	setp.ge.s32 	%p3, %r64, %r54;
	@%p3 bra 	$L__BB0_6;
	mul.wide.s32 	%rd9, %r73, 4;
	add.s64 	%rd10, %rd1, %rd9;
	ld.global.f32 	%f4, [%rd10];
	mul.wide.u32 	%rd11, %r76, 4;
	add.s64 	%rd12, %rd2, %rd11;
	ld.global.f32 	%f5, [%rd12];
	add.f32 	%f6, %f4, %f5;
	st.global.f32 	[%rd12], %f6;
$L__BB0_6:
	add.s32 	%r65, %r30, 1;
	max.s32 	%r66, %r5, %r65;
	setp.ge.s32 	%p4, %r66, %r54;
	@%p4 bra 	$L__BB0_8;
	mul.wide.s32 	%rd13, %r72, 4;
	add.s64 	%rd14, %rd1, %rd13;
	ld.global.f32 	%f7, [%rd14];
	mul.wide.u32 	%rd15, %r77, 4;
	add.s64 	%rd16, %rd2, %rd15;
	ld.global.f32 	%f8, [%rd16];
	add.f32 	%f9, %f7, %f8;
	st.global.f32 	[%rd16], %f9;
$L__BB0_8:
	max.s32 	%r67, %r5, %r74;
	setp.ge.s32 	%p5, %r67, %r54;
	@%p5 bra 	$L__BB0_10;
	mul.wide.s32 	%rd17, %r71, 4;
	add.s64 	%rd18, %rd1, %rd17;
	ld.global.f32 	%f10, [%rd18];
	mul.wide.u32 	%rd19, %r78, 4;
	add.s64 	%rd20, %rd2, %rd19;
	ld.global.f32 	%f11, [%rd20];
	add.f32 	%f12, %f10, %f11;
	st.global.f32 	[%rd20], %f12;
$L__BB0_10:
	add.s32 	%r79, %r79, 4;
	add.s32 	%r78, %r78, %r12;
	add.s32 	%r77, %r77, %r12;
	add.s32 	%r76, %r76, %r12;
	add.s32 	%r75, %r75, %r12;
	add.s32 	%r74, %r74, 4;
	add.s32 	%r73, %r73, %r12;
	add.s32 	%r72, %r72, %r12;
	add.s32 	%r71, %r71, %r12;
	add.s32 	%r70, %r70, %r12;
	setp.ne.s32 	%p6, %r79, 0;
	@%p6 bra 	$L__BB0_2;
$L__BB0_11:
	setp.eq.s32 	%p7, %r8, 0;
	@%p7 bra 	$L__BB0_16;
	mad.lo.s32 	%r84, %r80, %r54, %r5;
	add.s32 	%r82, %r80, %r7;
	mad.lo.s32 	%r83, %r54, %r82, %r5;
	neg.s32 	%r81, %r8;
$L__BB0_13:
	.pragma "nounroll";
	max.s32 	%r68, %r5, %r82;
	setp.ge.s32 	%p8, %r68, %r54;
	@%p8 bra 	$L__BB0_15;
	mul.wide.s32 	%rd21, %r83, 4;
	add.s64 	%rd22, %rd1, %rd21;
	ld.global.f32 	%f13, [%rd22];
	mul.wide.u32 	%rd23, %r84, 4;
	add.s64 	%rd24, %rd2, %rd23;
	ld.global.f32 	%f14, [%rd24];
	add.f32 	%f15, %f13, %f14;
	st.global.f32 	[%rd24], %f15;
$L__BB0_15:
	add.s32 	%r84, %r84, %r54;
	add.s32 	%r83, %r83, %r54;
	add.s32 	%r82, %r82, 1;
	add.s32 	%r81, %r81, 1;
	setp.ne.s32 	%p9, %r81, 0;
	@%p9 bra 	$L__BB0_13;
$L__BB0_16:
	cvt.rn.f32.u32 	%f16, %r5;
	mul.wide.u32 	%rd25, %r5, 4;
	add.s64 	%rd26, %rd2, %rd25;
	st.global.f32 	[%rd26], %f16;
	cvt.rn.f32.s32 	%f17, %r7;
	mul.lo.s32 	%r69, %r54, %r7;
	mul.wide.s32 	%rd27, %r69, 4;
	add.s64 	%rd28, %rd2, %rd27;
	st.global.f32 	[%rd28], %f17;
	ret;

}
	// .globl	_Z11muSumKernelPfi
.visible .entry _Z11muSumKernelPfi(
	.param .u64 .ptr .align 1 _Z11muSumKernelPfi_param_0,
	.param .u32 _Z11muSumKernelPfi_param_1
)
{
	.reg .pred 	%p<7>;
	.reg .b32 	%r<39>;
	.reg .b32 	%f<20>;
	.reg .b64 	%rd<14>;

	ld.param.u64 	%rd2, [_Z11muSumKernelPfi_param_0];
	ld.param.u32 	%r23, [_Z11muSumKernelPfi_param_1];
	cvta.to.global.u64 	%rd3, %rd2;
	mov.u32 	%r25, %ctaid.x;
	mov.u32 	%r26, %ntid.x;
	mov.u32 	%r27, %tid.x;
	mad.lo.s32 	%r28, %r25, %r26, %r27;
	mov.u32 	%r1, %nctaid.x;
	mul.wide.s32 	%rd4, %r28, 4;
	add.s64 	%rd1, %rd3, %rd4;
	and.b32  	%r2, %r1, 3;
	setp.lt.u32 	%p1, %r1, 4;
	mov.b32 	%r38, 0;
	@%p1 bra 	$L__BB1_5;
	and.b32  	%r38, %r1, 2147483644;
	ld.global.f32 	%f19, [%rd1];
	and.b32  	%r30, %r1, -4;
	neg.s32 	%r33, %r30;
	shl.b32 	%r5, %r23, 2;
	mov.b32 	%r31, 0;
	mul.wide.s32 	%rd9, %r23, 4;
	mov.u32 	%r32, %r23;
	mov.u32 	%r34, %r31;
$L__BB1_2:
	setp.eq.s32 	%p2, %r34, 0;
	@%p2 bra 	$L__BB1_4;
	mul.wide.s32 	%rd5, %r31, 4;
	add.s64 	%rd6, %rd1, %rd5;
	ld.global.f32 	%f6, [%rd6];
	add.f32 	%f19, %f6, %f19;
	st.global.f32 	[%rd1], %f19;
$L__BB1_4:
	mul.wide.s32 	%rd7, %r32, 4;
	add.s64 	%rd8, %rd1, %rd7;
	ld.global.f32 	%f7, [%rd8];
	add.f32 	%f8, %f7, %f19;
	st.global.f32 	[%rd1], %f8;
	add.s64 	%rd10, %rd8, %rd9;
	ld.global.f32 	%f9, [%rd10];
	add.f32 	%f10, %f9, %f8;
	st.global.f32 	[%rd1], %f10;
	add.s64 	%rd11, %rd10, %rd9;
	ld.global.f32 	%f11, [%rd11];
	add.f32 	%f19, %f11, %f10;
	st.global.f32 	[%rd1], %f19;
	add.s32 	%r34, %r34, 4;
	add.s32 	%r33, %r33, 4;
	add.s32 	%r32, %r32, %r5;
	add.s32 	%r31, %r31, %r5;
	setp.ne.s32 	%p3, %r33, 0;
	@%p3 bra 	$L__BB1_2;
$L__BB1_5:
	setp.eq.s32 	%p4, %r2, 0;
	@%p4 bra 	$L__BB1_10;
	mul.lo.s32 	%r37, %r38, %r23;
	neg.s32 	%r36, %r2;
$L__BB1_7:
	.pragma "nounroll";
	setp.eq.s32 	%p5, %r38, 0;
	@%p5 bra 	$L__BB1_9;
	mul.wide.s32 	%rd12, %r37, 4;
	add.s64 	%rd13, %rd1, %rd12;
	ld.global.f32 	%f12, [%rd13];
	ld.global.f32 	%f13, [%rd1];
	add.f32 	%f14, %f12, %f13;
	st.global.f32 	[%rd1], %f14;
$L__BB1_9:
	add.s32 	%r38, %r38, 1;
	add.s32 	%r37, %r37, %r23;
	add.s32 	%r36, %r36, 1;
	setp.ne.s32 	%p6, %r36, 0;
	@%p6 bra 	$L__BB1_7;
$L__BB1_10:
	cvt.rn.f32.s32 	%f15, %r23;
	ld.global.f32 	%f16, [%rd1];
	add.f32 	%f17, %f16, %f15;
	st.global.f32 	[%rd1], %f17;
	ret;

}
	// .globl	_Z11sigmaKernelPfS_S_i
.visible .entry _Z11sigmaKernelPfS_S_i(
	.param .u64 .ptr .align 1 _Z11sigmaKernelPfS_S_i_param_0,
	.param .u64 .ptr .align 1 _Z11sigmaKernelPfS_S_i_param_1,
	.param .u64 .ptr .align 1 _Z11sigmaKernelPfS_S_i_param_2,
	.param .u32 _Z11sigmaKernelPfS_S_i_param_3
)
{
	.reg .pred 	%p<12>;
	.reg .b32 	%r<35>;
	.reg .b32 	%f<69>;
	.reg .b64 	%rd<13>;

	ld.param.u64 	%rd4, [_Z11sigmaKernelPfS_S_i_param_0];
	ld.param.u64 	%rd5, [_Z11sigmaKernelPfS_S_i_param_1];
	ld.param.u64 	%rd6, [_Z11sigmaKernelPfS_S_i_param_2];
	ld.param.u32 	%r13, [_Z11sigmaKernelPfS_S_i_param_3];
	cvta.to.global.u64 	%rd1, %rd5;
	cvta.to.global.u64 	%rd7, %rd6;
	cvta.to.global.u64 	%rd2, %rd4;
	mov.u32 	%r14, %ctaid.y;
	mov.u32 	%r15, %ntid.x;
	mov.u32 	%r16, %tid.x;
	mad.lo.s32 	%r1, %r14, %r15, %r16;
	mov.u32 	%r17, %ctaid.x;
	mul.lo.s32 	%r31, %r17, %r15;
	mul.wide.u32 	%rd8, %r1, 4;
	add.s64 	%rd3, %rd7, %rd8;
	neg.s32 	%r34, %r15;
	mad.lo.s32 	%r18, %r17, %r13, %r14;
	mad.lo.s32 	%r32, %r15, %r18, %r16;
	mov.u32 	%r33, %r1;
$L__BB2_1:
	max.s32 	%r19, %r1, %r31;
	setp.ge.s32 	%p1, %r19, %r13;
	@%p1 bra 	$L__BB2_8;
	mul.wide.s32 	%rd9, %r32, 4;
	add.s64 	%rd10, %rd2, %rd9;
	ld.global.f32 	%f8, [%rd10];
	ld.global.f32 	%f9, [%rd3];
	sub.f32 	%f1, %f8, %f9;
	abs.f32 	%f2, %f1;
	setp.eq.f32 	%p2, %f1, 0f3F800000;
	mov.f32 	%f68, 0f3F800000;
	@%p2 bra 	$L__BB2_7;
	setp.num.f32 	%p3, %f2, %f2;
	@%p3 bra 	$L__BB2_5;
	mov.f32 	%f65, 0f40000000;
	add.rn.f32 	%f68, %f1, %f65;
	bra.uni 	$L__BB2_7;
$L__BB2_5:
	setp.lt.f32 	%p4, %f2, 0f00800000;
	mul.f32 	%f10, %f2, 0f4B800000;
	selp.f32 	%f11, %f10, %f2, %p4;
	mov.b32 	%r20, %f11;
	add.s32 	%r21, %r20, -1060439283;
	and.b32  	%r22, %r21, -8388608;
	sub.s32 	%r23, %r20, %r22;
	mov.b32 	%f12, %r23;
	cvt.rn.f32.s32 	%f13, %r22;
	selp.f32 	%f14, 0fC1C00000, 0f00000000, %p4;
	fma.rn.f32 	%f15, %f13, 0f34000000, %f14;
	add.f32 	%f16, %f12, 0fBF800000;
	add.f32 	%f17, %f12, 0f3F800000;
	rcp.approx.ftz.f32 	%f18, %f17;
	add.f32 	%f19, %f16, %f16;
	mul.f32 	%f20, %f19, %f18;
	mul.f32 	%f21, %f20, %f20;
	neg.f32 	%f22, %f20;
	sub.f32 	%f23, %f16, %f20;
	add.f32 	%f24, %f23, %f23;
	fma.rn.f32 	%f25, %f22, %f16, %f24;
	mul.rn.f32 	%f26, %f18, %f25;
	fma.rn.f32 	%f27, %f21, 0f3A2C32E4, 0f3B52E7DB;
	fma.rn.f32 	%f28, %f27, %f21, 0f3C93BB73;
	fma.rn.f32 	%f29, %f28, %f21, 0f3DF6384F;
	mul.rn.f32 	%f30, %f29, %f21;
	fma.rn.f32 	%f31, %f20, 0f3FB8AA3B, %f15;
	mul.f32 	%f32, %f30, 0f40400000;
	sub.f32 	%f33, %f15, %f31;
	fma.rn.f32 	%f34, %f20, 0f3FB8AA3B, %f33;
	fma.rn.f32 	%f35, %f26, 0f3FB8AA3B, %f34;
	fma.rn.f32 	%f36, %f20, 0f32A55E34, %f35;
	fma.rn.f32 	%f37, %f32, %f26, %f36;
	fma.rn.f32 	%f38, %f30, %f20, %f37;
	add.rn.f32 	%f39, %f31, %f38;
	mov.f32 	%f40, 0f40000000;
	mul.rn.f32 	%f41, %f39, %f40;
	cvt.rni.f32.f32 	%f42, %f41;
	sub.f32 	%f43, %f41, %f42;
	neg.f32 	%f44, %f41;
	fma.rn.f32 	%f45, %f39, 0f40000000, %f44;
	neg.f32 	%f46, %f31;
	add.rn.f32 	%f47, %f39, %f46;
	neg.f32 	%f48, %f47;
	add.rn.f32 	%f49, %f38, %f48;
	fma.rn.f32 	%f50, %f49, 0f40000000, %f45;
	add.f32 	%f51, %f43, %f50;
	setp.gt.f32 	%p5, %f42, 0f00000000;
	selp.b32 	%r24, 0, -2097152000, %p5;
	setp.neu.f32 	%p6, %f1, 0f00000000;
	setp.neu.f32 	%p7, %f2, 0f7F800000;
	setp.lt.f32 	%p8, %f41, 0f00000000;
	selp.f32 	%f52, 0f00000000, 0f7F800000, %p8;
	abs.f32 	%f53, %f41;
	setp.gt.f32 	%p9, %f53, 0f43180000;
	cvt.rzi.s32.f32 	%r25, %f42;
	shl.b32 	%r26, %r25, 23;
	sub.s32 	%r27, %r26, %r24;
	mov.b32 	%f54, %r27;
	add.s32 	%r28, %r24, 2130706432;
	mov.b32 	%f55, %r28;
	fma.rn.f32 	%f56, %f51, 0f391FCB8E, 0f3AAF85ED;
	fma.rn.f32 	%f57, %f56, %f51, 0f3C1D9856;
	fma.rn.f32 	%f58, %f57, %f51, 0f3D6357BB;
	fma.rn.f32 	%f59, %f58, %f51, 0f3E75FDEC;
	fma.rn.f32 	%f60, %f59, %f51, 0f3F317218;
	fma.rn.f32 	%f61, %f60, %f51, 0f3F800000;
	mul.f32 	%f62, %f61, %f55;
	mul.f32 	%f63, %f62, %f54;
	selp.f32 	%f68, %f52, %f63, %p9;
	and.pred  	%p10, %p6, %p7;
	@%p10 bra 	$L__BB2_7;
	add.f32 	%f64, %f1, %f1;
	mov.b32 	%r29, %f64;
	and.b32  	%r30, %r29, 2147483647;
	mov.b32 	%f68, %r30;
$L__BB2_7:
	mul.wide.u32 	%rd11, %r33, 4;
	add.s64 	%rd12, %rd1, %rd11;
	ld.global.f32 	%f66, [%rd12];
	add.f32 	%f67, %f68, %f66;
	st.global.f32 	[%rd12], %f67;
$L__BB2_8:
	add.s32 	%r34, %r34, 1;
	setp.ne.s32 	%p11, %r34, 0;
	add.s32 	%r33, %r33, %r13;
	add.s32 	%r32, %r32, %r13;
	add.s32 	%r31, %r31, 1;
	@%p11 bra 	$L__BB2_1;
	ret;

}
	// .globl	_Z14sigmaSumKernelPfi
.visible .entry _Z14sigmaSumKernelPfi(
	.param .u64 .ptr .align 1 _Z14sigmaSumKernelPfi_param_0,
	.param .u32 _Z14sigmaSumKernelPfi_param_1
)
{
	.reg .pred 	%p<7>;
	.reg .b32 	%r<39>;
	.reg .b32 	%f<20>;
	.reg .b64 	%rd<14>;

	ld.param.u64 	%rd2, [_Z14sigmaSumKernelPfi_param_0];
	ld.param.u32 	%r23, [_Z14sigmaSumKernelPfi_param_1];
	cvta.to.global.u64 	%rd3, %rd2;
	mov.u32 	%r25, %ctaid.x;
	mov.u32 	%r26, %ntid.x;
	mov.u32 	%r27, %tid.x;
	mad.lo.s32 	%r28, %r25, %r26, %r27;
	mov.u32 	%r1, %nctaid.x;
	mul.wide.s32 	%rd4, %r28, 4;
	add.s64 	%rd1, %rd3, %rd4;
	and.b32  	%r2, %r1, 3;
	setp.lt.u32 	%p1, %r1, 4;
	mov.b32 	%r38, 0;
	@%p1 bra 	$L__BB3_5;
	and.b32  	%r38, %r1, 2147483644;
	ld.global.f32 	%f19, [%rd1];
	and.b32  	%r30, %r1, -4;
	neg.s32 	%r33, %r30;
	shl.b32 	%r5, %r23, 2;
	mov.b32 	%r31, 0;
	mul.wide.s32 	%rd9, %r23, 4;
	mov.u32 	%r32, %r23;
	mov.u32 	%r34, %r31;
$L__BB3_2:
	setp.eq.s32 	%p2, %r34, 0;
	@%p2 bra 	$L__BB3_4;
	mul.wide.s32 	%rd5, %r31, 4;
	add.s64 	%rd6, %rd1, %rd5;
	ld.global.f32 	%f6, [%rd6];
	add.f32 	%f19, %f6, %f19;
	st.global.f32 	[%rd1], %f19;
$L__BB3_4:
	mul.wide.s32 	%rd7, %r32, 4;
	add.s64 	%rd8, %rd1, %rd7;
	ld.global.f32 	%f7, [%rd8];
	add.f32 	%f8, %f7, %f19;
	st.global.f32 	[%rd1], %f8;
	add.s64 	%rd10, %rd8, %rd9;
	ld.global.f32 	%f9, [%rd10];
	add.f32 	%f10, %f9, %f8;
	st.global.f32 	[%rd1], %f10;
	add.s64 	%rd11, %rd10, %rd9;
	ld.global.f32 	%f11, [%rd11];
	add.f32 	%f19, %f11, %f10;
	st.global.f32 	[%rd1], %f19;
	add.s32 	%r34, %r34, 4;
	add.s32 	%r33, %r33, 4;
	add.s32 	%r32, %r32, %r5;
	add.s32 	%r31, %r31, %r5;
	setp.ne.s32 	%p3, %r33, 0;
	@%p3 bra 	$L__BB3_2;
$L__BB3_5:
	setp.eq.s32 	%p4, %r2, 0;
	@%p4 bra 	$L__BB3_10;
	mul.lo.s32 	%r37, %r38, %r23;
	neg.s32 	%r36, %r2;
$L__BB3_7:
	.pragma "nounroll";
	setp.eq.s32 	%p5, %r38, 0;
	@%p5 bra 	$L__BB3_9;
	mul.wide.s32 	%rd12, %r37, 4;
	add.s64 	%rd13, %rd1, %rd12;
	ld.global.f32 	%f12, [%rd13];
	ld.global.f32 	%f13, [%rd1];
	add.f32 	%f14, %f12, %f13;
	st.global.f32 	[%rd1], %f14;
$L__BB3_9:
	add.s32 	%r38, %r38, 1;
	add.s32 	%r37, %r37, %r23;
	add.s32 	%r36, %r36, 1;
	setp.ne.s32 	%p6, %r36, 0;
	@%p6 bra 	$L__BB3_7;
$L__BB3_10:
	cvt.rn.f32.s32 	%f15, %r23;
	ld.global.f32 	%f16, [%rd1];
	add.f32 	%f17, %f16, %f15;
	st.global.f32 	[%rd1], %f17;
	ret;

}
	// .globl	_Z16matrixNormKernelPfS_S_S_i
.visible .entry _Z16matrixNormKernelPfS_S_S_i(
	.param .u64 .ptr .align 1 _Z16matrixNormKernelPfS_S_S_i_param_0,
	.param .u64 .ptr .align 1 _Z16matrixNormKernelPfS_S_S_i_param_1,
	.param .u64 .ptr .align 1 _Z16matrixNormKernelPfS_S_S_i_param_2,
	.param .u64 .ptr .align 1 _Z16matrixNormKernelPfS_S_S_i_param_3,
	.param .u32 _Z16matrixNormKernelPfS_S_S_i_param_4
)
{
	.reg .pred 	%p<15>;
	.reg .b32 	%r<67>;
	.reg .b32 	%f<26>;
	.reg .b64 	%rd<37>;

	ld.param.u64 	%rd5, [_Z16matrixNormKernelPfS_S_S_i_param_0];
	ld.param.u64 	%rd6, [_Z16matrixNormKernelPfS_S_S_i_param_1];
	ld.param.u64 	%rd7, [_Z16matrixNormKernelPfS_S_S_i_param_2];
	ld.param.u64 	%rd8, [_Z16matrixNormKernelPfS_S_S_i_param_3];
	ld.param.u32 	%r39, [_Z16matrixNormKernelPfS_S_S_i_param_4];
	cvta.to.global.u64 	%rd1, %rd6;
	cvta.to.global.u64 	%rd9, %rd8;
	cvta.to.global.u64 	%rd2, %rd5;
	cvta.to.global.u64 	%rd10, %rd7;
	mov.u32 	%r1, %ctaid.y;
	mov.u32 	%r2, %ntid.x;
	mov.u32 	%r3, %tid.x;
	mad.lo.s32 	%r4, %r1, %r2, %r3;
	mov.u32 	%r5, %ctaid.x;
	mul.lo.s32 	%r6, %r5, %r2;
	mul.wide.u32 	%rd11, %r4, 4;
	add.s64 	%rd3, %rd10, %rd11;
	add.s64 	%rd4, %rd9, %rd11;
	and.b32  	%r7, %r2, 3;
	setp.lt.u32 	%p1, %r2, 4;
	mov.b32 	%r63, 0;
	@%p1 bra 	$L__BB4_19;
	and.b32  	%r63, %r2, 2044;
	and.b32  	%r41, %r2, -4;
	neg.s32 	%r62, %r41;
	mad.lo.s32 	%r42, %r39, %r6, %r39;
	add.s32 	%r61, %r4, %r42;
	shl.b32 	%r11, %r39, 2;
	add.s32 	%r60, %r6, 3;
	add.s32 	%r43, %r6, 2;
	mad.lo.s32 	%r59, %r39, %r43, %r4;
	mad.lo.s32 	%r58, %r39, %r60, %r4;
	mad.lo.s32 	%r44, %r5, %r39, %r1;
	mad.lo.s32 	%r57, %r2, %r44, %r3;
$L__BB4_2:
	add.s32 	%r22, %r60, -2;
	add.s32 	%r45, %r60, -3;
	max.s32 	%r46, %r4, %r45;
	setp.ge.s32 	%p2, %r46, %r39;
	@%p2 bra 	$L__BB4_6;
	ld.global.f32 	%f1, [%rd3];
	setp.neu.f32 	%p3, %f1, 0f00000000;
	@%p3 bra 	$L__BB4_5;
	mul.wide.s32 	%rd15, %r57, 4;
	add.s64 	%rd16, %rd1, %rd15;
	mov.b32 	%r47, 0;
	st.global.u32 	[%rd16], %r47;
	bra.uni 	$L__BB4_6;
$L__BB4_5:
	mul.wide.s32 	%rd12, %r57, 4;
	add.s64 	%rd13, %rd2, %rd12;
	ld.global.f32 	%f6, [%rd13];
	ld.global.f32 	%f7, [%rd4];
	sub.f32 	%f8, %f6, %f7;
	div.rn.f32 	%f9, %f8, %f1;
	add.s64 	%rd14, %rd1, %rd12;
	st.global.f32 	[%rd14], %f9;
$L__BB4_6:
	max.s32 	%r48, %r4, %r22;
	setp.ge.s32 	%p4, %r48, %r39;
	@%p4 bra 	$L__BB4_10;
	ld.global.f32 	%f2, [%rd3];
	setp.eq.f32 	%p5, %f2, 0f00000000;
	@%p5 bra 	$L__BB4_9;
	mul.wide.s32 	%rd17, %r61, 4;
	add.s64 	%rd18, %rd2, %rd17;
	ld.global.f32 	%f10, [%rd18];
	ld.global.f32 	%f11, [%rd4];
	sub.f32 	%f12, %f10, %f11;
	div.rn.f32 	%f13, %f12, %f2;
	add.s64 	%rd19, %rd1, %rd17;
	st.global.f32 	[%rd19], %f13;
	bra.uni 	$L__BB4_10;
$L__BB4_9:
	mul.wide.s32 	%rd20, %r61, 4;
	add.s64 	%rd21, %rd1, %rd20;
	mov.b32 	%r49, 0;
	st.global.u32 	[%rd21], %r49;
$L__BB4_10:
	add.s32 	%r50, %r22, 1;
	max.s32 	%r51, %r4, %r50;
	setp.ge.s32 	%p6, %r51, %r39;
	@%p6 bra 	$L__BB4_14;
	ld.global.f32 	%f3, [%rd3];
	setp.eq.f32 	%p7, %f3, 0f00000000;
	@%p7 bra 	$L__BB4_13;
	mul.wide.s32 	%rd22, %r59, 4;
	add.s64 	%rd23, %rd2, %rd22;
	ld.global.f32 	%f14, [%rd23];
	ld.global.f32 	%f15, [%rd4];
	sub.f32 	%f16, %f14, %f15;
	div.rn.f32 	%f17, %f16, %f3;
	add.s64 	%rd24, %rd1, %rd22;
	st.global.f32 	[%rd24], %f17;
	bra.uni 	$L__BB4_14;
$L__BB4_13:
	mul.wide.s32 	%rd25, %r59, 4;
	add.s64 	%rd26, %rd1, %rd25;
	mov.b32 	%r52, 0;
	st.global.u32 	[%rd26], %r52;
$L__BB4_14:
	max.s32 	%r53, %r4, %r60;
	setp.ge.s32 	%p8, %r53, %r39;
	@%p8 bra 	$L__BB4_18;
	ld.global.f32 	%f4, [%rd3];
	setp.eq.f32 	%p9, %f4, 0f00000000;
	@%p9 bra 	$L__BB4_17;
	mul.wide.s32 	%rd27, %r58, 4;
	add.s64 	%rd28, %rd2, %rd27;
	ld.global.f32 	%f18, [%rd28];
	ld.global.f32 	%f19, [%rd4];
	sub.f32 	%f20, %f18, %f19;
	div.rn.f32 	%f21, %f20, %f4;
	add.s64 	%rd29, %rd1, %rd27;
	st.global.f32 	[%rd29], %f21;
	bra.uni 	$L__BB4_18;
$L__BB4_17:
	mul.wide.s32 	%rd30, %r58, 4;
	add.s64 	%rd31, %rd1, %rd30;
	mov.b32 	%r54, 0;
	st.global.u32 	[%rd31], %r54;
$L__BB4_18:
	add.s32 	%r62, %r62, 4;
	add.s32 	%r61, %r61, %r11;
	add.s32 	%r60, %r60, 4;
	add.s32 	%r59, %r59, %r11;
	add.s32 	%r58, %r58, %r11;
	add.s32 	%r57, %r57, %r11;
	setp.ne.s32 	%p10, %r62, 0;
	@%p10 bra 	$L__BB4_2;
$L__BB4_19:
	setp.eq.s32 	%p11, %r7, 0;
	@%p11 bra 	$L__BB4_26;
	add.s32 	%r65, %r63, %r6;
	mad.lo.s32 	%r66, %r39, %r65, %r4;
	neg.s32 	%r64, %r7;
$L__BB4_21:
	.pragma "nounroll";
	max.s32 	%r55, %r4, %r65;
	setp.ge.s32 	%p12, %r55, %r39;
	@%p12 bra 	$L__BB4_25;
	ld.global.f32 	%f5, [%rd3];
	setp.eq.f32 	%p13, %f5, 0f00000000;
	@%p13 bra 	$L__BB4_24;
	mul.wide.s32 	%rd32, %r66, 4;
	add.s64 	%rd33, %rd2, %rd32;
	ld.global.f32 	%f22, [%rd33];
	ld.global.f32 	%f23, [%rd4];
	sub.f32 	%f24, %f22, %f23;
	div.rn.f32 	%f25, %f24, %f5;
	add.s64 	%rd34, %rd1, %rd32;
	st.global.f32 	[%rd34], %f25;
	bra.uni 	$L__BB4_25;
$L__BB4_24:
	mul.wide.s32 	%rd35, %r66, 4;
	add.s64 	%rd36, %rd1, %rd35;
	mov.b32 	%r56, 0;
	st.global.u32 	[%rd36], %r56;
$L__BB4_25:
	add.s32 	%r66, %r66, %r39;
	add.s32 	%r65, %r65, 1;
	add.s32 	%r64, %r64, 1;
	setp.ne.s32 	%p14, %r64, 0;
	@%p14 bra 	$L__BB4_21;
$L__BB4_26:
	ret;

}


// ===== COMPILED SASS (sm_100) =====

	.target	sm_100

	.elftype	@"ET_EXEC"


//--------------------- .note.nv.tkinfo           --------------------------
	.section	.note.nv.tkinfo,"",@"SHT_NOTE"
	.sectionflags	@"SHF_NOTE_NV_TKINFO"
	.tkinfo
        /*0018*/ 	.word	0x00000002
        /*0030*/ 	.string	""
        /*0030*/ 	.string	"ptxas"
        /*0030*/ 	.string	"Cuda compilation tools, release 13.0, V13.0.88"
        /*0030*/ 	.string	"Build cuda_13.0.r13.0/compiler.36424714_0"
        /*0030*/ 	.string	"-arch sm_100 -m 64 "



//--------------------- .note.nv.cuinfo           --------------------------
	.section	.note.nv.cuinfo,"",@"SHT_NOTE"
	.sectionflags	@"SHF_NOTE_NV_CUINFO"
        /*0018*/ 	.short	0x0002
        /*001a*/ 	.short	0x0064
        /*001c*/ 	.short	0x0082
	.zero		2


//--------------------- .nv.info                  --------------------------
	.section	.nv.info,"",@"SHT_CUDA_INFO"
	.align	4


	//----- nvinfo : EIATTR_REGCOUNT
	.align		4
        /*0000*/ 	.byte	0x04, 0x2f
        /*0002*/ 	.short	(.L_1 - .L_0)
	.align		4
.L_0:
        /*0004*/ 	.word	index@(_Z8muKernelPfS_i)
        /*0008*/ 	.word	0x00000020


	//----- nvinfo : EIATTR_FRAME_SIZE
	.align		4
.L_1:
        /*000c*/ 	.byte	0x04, 0x11
        /*000e*/ 	.short	(.L_3 - .L_2)
	.align		4
.L_2:
        /*0010*/ 	.word	index@(_Z8muKernelPfS_i)
        /*0014*/ 	.word	0x00000000


	//----- nvinfo : EIATTR_REGCOUNT
	.align		4
.L_3:
        /*0018*/ 	.byte	0x04, 0x2f
        /*001a*/ 	.short	(.L_5 - .L_4)
	.align		4
.L_4:
        /*001c*/ 	.word	index@(_Z11muSumKernelPfi)
        /*0020*/ 	.word	0x0000001c


	//----- nvinfo : EIATTR_FRAME_SIZE
	.align		4
.L_5:
        /*0024*/ 	.byte	0x04, 0x11
        /*0026*/ 	.short	(.L_7 - .L_6)
	.align		4
.L_6:
        /*0028*/ 	.word	index@(_Z11muSumKernelPfi)
        /*002c*/ 	.word	0x00000000


	//----- nvinfo : EIATTR_REGCOUNT
	.align		4
.L_7:
        /*0030*/ 	.byte	0x04, 0x2f
        /*0032*/ 	.short	(.L_9 - .L_8)
	.align		4
.L_8:
        /*0034*/ 	.word	index@(_Z11sigmaKernelPfS_S_i)
        /*0038*/ 	.word	0x0000001a


	//----- nvinfo : EIATTR_FRAME_SIZE
	.align		4
.L_9:
        /*003c*/ 	.byte	0x04, 0x11
        /*003e*/ 	.short	(.L_11 - .L_10)
	.align		4
.L_10:
        /*0040*/ 	.word	index@(_Z11sigmaKernelPfS_S_i)
        /*0044*/ 	.word	0x00000000


	//----- nvinfo : EIATTR_REGCOUNT
	.align		4
.L_11:
        /*0048*/ 	.byte	0x04, 0x2f
        /*004a*/ 	.short	(.L_13 - .L_12)
	.align		4
.L_12:
        /*004c*/ 	.word	index@(_Z14sigmaSumKernelPfi)
        /*0050*/ 	.word	0x0000001c


	//----- nvinfo : EIATTR_FRAME_SIZE
	.align		4
.L_13:
        /*0054*/ 	.byte	0x04, 0x11
        /*0056*/ 	.short	(.L_15 - .L_14)
	.align		4
.L_14:
        /*0058*/ 	.word	index@(_Z14sigmaSumKernelPfi)
        /*005c*/ 	.word	0x00000000


	//----- nvinfo : EIATTR_REGCOUNT
	.align		4
.L_15:
        /*0060*/ 	.byte	0x04, 0x2f
        /*0062*/ 	.short	(.L_17 - .L_16)
	.align		4
.L_16:
        /*0064*/ 	.word	index@(_Z16matrixNormKernelPfS_S_S_i)
        /*0068*/ 	.word	0x00000020


	//----- nvinfo : EIATTR_FRAME_SIZE
	.align		4
.L_17:
        /*006c*/ 	.byte	0x04, 0x11
        /*006e*/ 	.short	(.L_19 - .L_18)
	.align		4
.L_18:
        /*0070*/ 	.word	index@($__internal_0_$__cuda_sm3x_div_rn_noftz_f32_slowpath)
        /*0074*/ 	.word	0x00000000


	//----- nvinfo : EIATTR_FRAME_SIZE
	.align		4
.L_19:
        /*0078*/ 	.byte	0x04, 0x11
        /*007a*/ 	.short	(.L_21 - .L_20)
	.align		4
.L_20:
        /*007c*/ 	.word	index@(_Z16matrixNormKernelPfS_S_S_i)
        /*0080*/ 	.word	0x00000000


	//----- nvinfo : EIATTR_MIN_STACK_SIZE
	.align		4
.L_21:
        /*0084*/ 	.byte	0x04, 0x12
        /*0086*/ 	.short	(.L_23 - .L_22)
	.align		4
.L_22:
        /*0088*/ 	.word	index@(_Z16matrixNormKernelPfS_S_S_i)
        /*008c*/ 	.word	0x00000000


	//----- nvinfo : EIATTR_MIN_STACK_SIZE
	.align		4
.L_23:
        /*0090*/ 	.byte	0x04, 0x12
        /*0092*/ 	.short	(.L_25 - .L_24)
	.align		4
.L_24:
        /*0094*/ 	.word	index@(_Z14sigmaSumKernelPfi)
        /*0098*/ 	.word	0x00000000


	//----- nvinfo : EIATTR_MIN_STACK_SIZE
	.align		4
.L_25:
        /*009c*/ 	.byte	0x04, 0x12
        /*009e*/ 	.short	(.L_27 - .L_26)
	.align		4
.L_26:
        /*00a0*/ 	.word	index@(_Z11sigmaKernelPfS_S_i)
        /*00a4*/ 	.word	0x00000000


	//----- nvinfo : EIATTR_MIN_STACK_SIZE
	.align		4
.L_27:
        /*00a8*/ 	.byte	0x04, 0x12
        /*00aa*/ 	.short	(.L_29 - .L_28)
	.align		4
.L_28:
        /*00ac*/ 	.word	index@(_Z11muSumKernelPfi)
        /*00b0*/ 	.word	0x00000000


	//----- nvinfo : EIATTR_MIN_STACK_SIZE
	.align		4
.L_29:
        /*00b4*/ 	.byte	0x04, 0x12
        /*00b6*/ 	.short	(.L_31 - .L_30)
	.align		4
.L_30:
        /*00b8*/ 	.word	index@(_Z8muKernelPfS_i)
        /*00bc*/ 	.word	0x00000000
.L_31:


//--------------------- .nv.compat                --------------------------
	.section	.nv.compat,"",@"SHT_CUDA_COMPAT_INFO"
	.align	4
        /*0000*/ 	.byte	0x02, 0x09, 0x00, 0x00, 0x02, 0x02, 0x01, 0x00, 0x02, 0x05, 0x05, 0x00, 0x03, 0x07, 0x01, 0x01
        /*0010*/ 	.byte	0x02, 0x03, 0x00, 0x00, 0x02, 0x06, 0x01, 0x00, 0x04, 0x0b, 0x08, 0x00, 0x01, 0x00, 0x00, 0x00
        /*0020*/ 	.byte	0x00, 0x00, 0x00, 0x00


//--------------------- .nv.info._Z16matrixNormKernelPfS_S_S_i --------------------------
	.section	.nv.info._Z16matrixNormKernelPfS_S_S_i,"",@"SHT_CUDA_INFO"
	.sectionflags	@""
	.align	4


	//----- nvinfo : EIATTR_CUDA_API_VERSION
	.align		4
        /*0000*/ 	.byte	0x04, 0x37
        /*0002*/ 	.short	(.L_33 - .L_32)
.L_32:
        /*0004*/ 	.word	0x00000082


	//----- nvinfo : EIATTR_KPARAM_INFO
	.align		4
.L_33:
        /*0008*/ 	.byte	0x04, 0x17
        /*000a*/ 	.short	(.L_35 - .L_34)
.L_34:
        /*000c*/ 	.word	0x00000000
        /*0010*/ 	.short	0x0004
        /*0012*/ 	.short	0x0020
        /*0014*/ 	.byte	0x00, 0xf0, 0x11, 0x00


	//----- nvinfo : EIATTR_KPARAM_INFO
	.align		4
.L_35:
        /*0018*/ 	.byte	0x04, 0x17
        /*001a*/ 	.short	(.L_37 - .L_36)
.L_36:
        /*001c*/ 	.word	0x00000000
        /*0020*/ 	.short	0x0003
        /*0022*/ 	.short	0x0018
        /*0024*/ 	.byte	0x00, 0xf5, 0x21, 0x00


	//----- nvinfo : EIATTR_KPARAM_INFO
	.align		4
.L_37:
        /*0028*/ 	.byte	0x04, 0x17
        /*002a*/ 	.short	(.L_39 - .L_38)
.L_38:
        /*002c*/ 	.word	0x00000000
        /*0030*/ 	.short	0x0002
        /*0032*/ 	.short	0x0010
        /*0034*/ 	.byte	0x00, 0xf5, 0x21, 0x00


	//----- nvinfo : EIATTR_KPARAM_INFO
	.align		4
.L_39:
        /*0038*/ 	.byte	0x04, 0x17
        /*003a*/ 	.short	(.L_41 - .L_40)
.L_40:
        /*003c*/ 	.word	0x00000000
        /*0040*/ 	.short	0x0001
        /*0042*/ 	.short	0x0008
        /*0044*/ 	.byte	0x00, 0xf5, 0x21, 0x00


	//----- nvinfo : EIATTR_KPARAM_INFO
	.align		4
.L_41:
        /*0048*/ 	.byte	0x04, 0x17
        /*004a*/ 	.short	(.L_43 - .L_42)
.L_42:
        /*004c*/ 	.word	0x00000000
        /*0050*/ 	.short	0x0000
        /*0052*/ 	.short	0x0000
        /*0054*/ 	.byte	0x00, 0xf5, 0x21, 0x00


	//----- nvinfo : EIATTR_SPARSE_MMA_MASK
	.align		4
.L_43:
        /*0058*/ 	.byte	0x03, 0x50
        /*005a*/ 	.short	0x0000


	//----- nvinfo : EIATTR_MAXREG_COUNT
	.align		4
        /*005c*/ 	.byte	0x03, 0x1b
        /*005e*/ 	.short	0x00ff


	//----- nvinfo : EIATTR_MERCURY_ISA_VERSION
	.align		4
        /*0060*/ 	.byte	0x03, 0x5f
        /*0062*/ 	.short	0x0101


	//----- nvinfo : EIATTR_VRC_CTA_INIT_COUNT
	.align		4
        /*0064*/ 	.byte	0x02, 0x4a
	.zero		1
	.zero		1


	//----- nvinfo : EIATTR_EXIT_INSTR_OFFSETS
	.align		4
        /*0068*/ 	.byte	0x04, 0x1c
        /*006a*/ 	.short	(.L_45 - .L_44)


	//   ....[0]....
.L_44:
        /*006c*/ 	.word	0x00000a30


	//   ....[1]....
        /*0070*/ 	.word	0x00000ce0


	//----- nvinfo : EIATTR_CRS_STACK_SIZE
	.align		4
.L_45:
        /*0074*/ 	.byte	0x04, 0x1e
        /*0076*/ 	.short	(.L_47 - .L_46)
.L_46:
        /*0078*/ 	.word	0x00000000


	//----- nvinfo : EIATTR_CBANK_PARAM_SIZE
	.align		4
.L_47:
        /*007c*/ 	.byte	0x03, 0x19
        /*007e*/ 	.short	0x0024


	//----- nvinfo : EIATTR_PARAM_CBANK
	.align		4
        /*0080*/ 	.byte	0x04, 0x0a
        /*0082*/ 	.short	(.L_49 - .L_48)
	.align		4
.L_48:
        /*0084*/ 	.word	index@(.nv.constant0._Z16matrixNormKernelPfS_S_S_i)
        /*0088*/ 	.short	0x0380
        /*008a*/ 	.short	0x0024


	//----- nvinfo : EIATTR_SW_WAR
	.align		4
.L_49:
        /*008c*/ 	.byte	0x04, 0x36
        /*008e*/ 	.short	(.L_51 - .L_50)
.L_50:
        /*0090*/ 	.word	0x00000008
.L_51:


//--------------------- .nv.info._Z14sigmaSumKernelPfi --------------------------
	.section	.nv.info._Z14sigmaSumKernelPfi,"",@"SHT_CUDA_INFO"
	.sectionflags	@""
	.align	4


	//----- nvinfo : EIATTR_CUDA_API_VERSION
	.align		4
        /*0000*/ 	.byte	0x04, 0x37
        /*0002*/ 	.short	(.L_53 - .L_52)
.L_52:
        /*0004*/ 	.word	0x00000082


	//----- nvinfo : EIATTR_KPARAM_INFO
	.align		4
.L_53:
        /*0008*/ 	.byte	0x04, 0x17
        /*000a*/ 	.short	(.L_55 - .L_54)
.L_54:
        /*000c*/ 	.word	0x00000000
        /*0010*/ 	.short	0x0001
        /*0012*/ 	.short	0x0008
        /*0014*/ 	.byte	0x00, 0xf0, 0x11, 0x00


	//----- nvinfo : EIATTR_KPARAM_INFO
	.align		4
.L_55:
        /*0018*/ 	.byte	0x04, 0x17
        /*001a*/ 	.short	(.L_57 - .L_56)
.L_56:
        /*001c*/ 	.word	0x00000000
        /*0020*/ 	.short	0x0000
        /*0022*/ 	.short	0x0000
        /*0024*/ 	.byte	0x00, 0xf5, 0x21, 0x00


	//----- nvinfo : EIATTR_SPARSE_MMA_MASK
	.align		4
.L_57:
        /*0028*/ 	.byte	0x03, 0x50
        /*002a*/ 	.short	0x0000


	//----- nvinfo : EIATTR_MAXREG_COUNT
	.align		4
        /*002c*/ 	.byte	0x03, 0x1b
        /*002e*/ 	.short	0x00ff


	//----- nvinfo : EIATTR_MERCURY_ISA_VERSION
	.align		4
        /*0030*/ 	.byte	0x03, 0x5f
        /*0032*/ 	.short	0x0101


	//----- nvinfo : EIATTR_VRC_CTA_INIT_COUNT
	.align		4
        /*0034*/ 	.byte	0x02, 0x4a
	.zero		1
	.zero		1


	//----- nvinfo : EIATTR_EXIT_INSTR_OFFSETS
	.align		4
        /*0038*/ 	.byte	0x04, 0x1c
        /*003a*/ 	.short	(.L_59 - .L_58)


	//   ....[0]....
.L_58:
        /*003c*/ 	.word	0x00000cf0


	//----- nvinfo : EIATTR_CBANK_PARAM_SIZE
	.align		4
.L_59:
        /*0040*/ 	.byte	0x03, 0x19
        /*0042*/ 	.short	0x000c


	//----- nvinfo : EIATTR_PARAM_CBANK
	.align		4
        /*0044*/ 	.byte	0x04, 0x0a
        /*0046*/ 	.short	(.L_61 - .L_60)
	.align		4
.L_60:
        /*0048*/ 	.word	index@(.nv.constant0._Z14sigmaSumKernelPfi)
        /*004c*/ 	.short	0x0380
        /*004e*/ 	.short	0x000c


	//----- nvinfo : EIATTR_SW_WAR
	.align		4
.L_61:
        /*0050*/ 	.byte	0x04, 0x36
        /*0052*/ 	.short	(.L_63 - .L_62)
.L_62:
        /*0054*/ 	.word	0x00000008
.L_63:


//--------------------- .nv.info._Z11sigmaKernelPfS_S_i --------------------------
	.section	.nv.info._Z11sigmaKernelPfS_S_i,"",@"SHT_CUDA_INFO"
	.sectionflags	@""
	.align	4


	//----- nvinfo : EIATTR_CUDA_API_VERSION
	.align		4
        /*0000*/ 	.byte	0x04, 0x37
        /*0002*/ 	.short	(.L_65 - .L_64)
.L_64:
        /*0004*/ 	.word	0x00000082


	//----- nvinfo : EIATTR_KPARAM_INFO
	.align		4
.L_65:
        /*0008*/ 	.byte	0x04, 0x17
        /*000a*/ 	.short	(.L_67 - .L_66)
.L_66:
        /*000c*/ 	.word	0x00000000
        /*0010*/ 	.short	0x0003
        /*0012*/ 	.short	0x0018
        /*0014*/ 	.byte	0x00, 0xf0, 0x11, 0x00


	//----- nvinfo : EIATTR_KPARAM_INFO
	.align		4
.L_67:
        /*0018*/ 	.byte	0x04, 0x17
        /*001a*/ 	.short	(.L_69 - .L_68)
.L_68:
        /*001c*/ 	.word	0x00000000
        /*0020*/ 	.short	0x0002
        /*0022*/ 	.short	0x0010
        /*0024*/ 	.byte	0x00, 0xf5, 0x21, 0x00


	//----- nvinfo : EIATTR_KPARAM_INFO
	.align		4
.L_69:
        /*0028*/ 	.byte	0x04, 0x17
        /*002a*/ 	.short	(.L_71 - .L_70)
.L_70:
        /*002c*/ 	.word	0x00000000
        /*0030*/ 	.short	0x0001
        /*0032*/ 	.short	0x0008
        /*0034*/ 	.byte	0x00, 0xf5, 0x21, 0x00


	//----- nvinfo : EIATTR_KPARAM_INFO
	.align		4
.L_71:
        /*0038*/ 	.byte	0x04, 0x17
        /*003a*/ 	.short	(.L_73 - .L_72)
.L_72:
        /*003c*/ 	.word	0x00000000
        /*0040*/ 	.short	0x0000
        /*0042*/ 	.short	0x0000
        /*0044*/ 	.byte	0x00, 0xf5, 0x21, 0x00


	//----- nvinfo : EIATTR_SPARSE_MMA_MASK
	.align		4
.L_73:
        /*0048*/ 	.byte	0x03, 0x50
        /*004a*/ 	.short	0x0000


	//----- nvinfo : EIATTR_MAXREG_COUNT
	.align		4
        /*004c*/ 	.byte	0x03, 0x1b
        /*004e*/ 	.short	0x00ff


	//----- nvinfo : EIATTR_MERCURY_ISA_VERSION
	.align		4
        /*0050*/ 	.byte	0x03, 0x5f
        /*0052*/ 	.short	0x0101


	//----- nvinfo : EIATTR_VRC_CTA_INIT_COUNT
	.align		4
        /*0054*/ 	.byte	0x02, 0x4a
	.zero		1
	.zero		1


	//----- nvinfo : EIATTR_EXIT_INSTR_OFFSETS
	.align		4
        /*0058*/ 	.byte	0x04, 0x1c
        /*005a*/ 	.short	(.L_75 - .L_74)


	//   ....[0]....
.L_74:
        /*005c*/ 	.word	0x000006b0


	//----- nvinfo : EIATTR_CRS_STACK_SIZE
	.align		4
.L_75:
        /*0060*/ 	.byte	0x04, 0x1e
        /*0062*/ 	.short	(.L_77 - .L_76)
.L_76:
        /*0064*/ 	.word	0x00000000


	//----- nvinfo : EIATTR_CBANK_PARAM_SIZE
	.align		4
.L_77:
        /*0068*/ 	.byte	0x03, 0x19
        /*006a*/ 	.short	0x001c


	//----- nvinfo : EIATTR_PARAM_CBANK
	.align		4
        /*006c*/ 	.byte	0x04, 0x0a
        /*006e*/ 	.short	(.L_79 - .L_78)
	.align		4
.L_78:
        /*0070*/ 	.word	index@(.nv.constant0._Z11sigmaKernelPfS_S_i)
        /*0074*/ 	.short	0x0380
        /*0076*/ 	.short	0x001c


	//----- nvinfo : EIATTR_SW_WAR
	.align		4
.L_79:
        /*0078*/ 	.byte	0x04, 0x36
        /*007a*/ 	.short	(.L_81 - .L_80)
.L_80:
        /*007c*/ 	.word	0x00000008
.L_81:


//--------------------- .nv.info._Z11muSumKernelPfi --------------------------
	.section	.nv.info._Z11muSumKernelPfi,"",@"SHT_CUDA_INFO"
	.sectionflags	@""
	.align	4


	//----- nvinfo : EIATTR_CUDA_API_VERSION
	.align		4
        /*0000*/ 	.byte	0x04, 0x37
        /*0002*/ 	.short	(.L_83 - .L_82)
.L_82:
        /*0004*/ 	.word	0x00000082


	//----- nvinfo : EIATTR_KPARAM_INFO
	.align		4
.L_83:
        /*0008*/ 	.byte	0x04, 0x17
        /*000a*/ 	.short	(.L_85 - .L_84)
.L_84:
        /*000c*/ 	.word	0x00000000
        /*0010*/ 	.short	0x0001
        /*0012*/ 	.short	0x0008
        /*0014*/ 	.byte	0x00, 0xf0, 0x11, 0x00


	//----- nvinfo : EIATTR_KPARAM_INFO
	.align		4
.L_85:
        /*0018*/ 	.byte	0x04, 0x17
        /*001a*/ 	.short	(.L_87 - .L_86)
.L_86:
        /*001c*/ 	.word	0x00000000
        /*0020*/ 	.short	0x0000
        /*0022*/ 	.short	0x0000
        /*0024*/ 	.byte	0x00, 0xf5, 0x21, 0x00


	//----- nvinfo : EIATTR_SPARSE_MMA_MASK
	.align		4
.L_87:
        /*0028*/ 	.byte	0x03, 0x50
        /*002a*/ 	.short	0x0000


	//----- nvinfo : EIATTR_MAXREG_COUNT
	.align		4
        /*002c*/ 	.byte	0x03, 0x1b
        /*002e*/ 	.short	0x00ff


	//----- nvinfo : EIATTR_MERCURY_ISA_VERSION
	.align		4
        /*0030*/ 	.byte	0x03, 0x5f
        /*0032*/ 	.short	0x0101


	//----- nvinfo : EIATTR_VRC_CTA_INIT_COUNT
	.align		4
        /*0034*/ 	.byte	0x02, 0x4a
	.zero		1
	.zero		1


	//----- nvinfo : EIATTR_EXIT_INSTR_OFFSETS
	.align		4
        /*0038*/ 	.byte	0x04, 0x1c
        /*003a*/ 	.short	(.L_89 - .L_88)


	//   ....[0]....
.L_88:
        /*003c*/ 	.word	0x00000cf0


	//----- nvinfo : EIATTR_CBANK_PARAM_SIZE
	.align		4
.L_89:
        /*0040*/ 	.byte	0x03, 0x19
        /*0042*/ 	.short	0x000c


	//----- nvinfo : EIATTR_PARAM_CBANK
	.align		4
        /*0044*/ 	.byte	0x04, 0x0a
        /*0046*/ 	.short	(.L_91 - .L_90)
	.align		4
.L_90:
        /*0048*/ 	.word	index@(.nv.constant0._Z11muSumKernelPfi)
        /*004c*/ 	.short	0x0380
        /*004e*/ 	.short	0x000c


	//----- nvinfo : EIATTR_SW_WAR
	.align		4
.L_91:
        /*0050*/ 	.byte	0x04, 0x36
        /*0052*/ 	.short	(.L_93 - .L_92)
.L_92:
        /*0054*/ 	.word	0x00000008
.L_93:


//--------------------- .nv.info._Z8muKernelPfS_i --------------------------
	.section	.nv.info._Z8muKernelPfS_i,"",@"SHT_CUDA_INFO"
	.sectionflags	@""
	.align	4


	//----- nvinfo : EIATTR_CUDA_API_VERSION
	.align		4
        /*0000*/ 	.byte	0x04, 0x37
        /*0002*/ 	.short	(.L_95 - .L_94)
.L_94:
        /*0004*/ 	.word	0x00000082


	//----- nvinfo : EIATTR_KPARAM_INFO
	.align		4
.L_95:
        /*0008*/ 	.byte	0x04, 0x17
        /*000a*/ 	.short	(.L_97 - .L_96)
.L_96:
        /*000c*/ 	.word	0x00000000
        /*0010*/ 	.short	0x0002
        /*0012*/ 	.short	0x0010
        /*0014*/ 	.byte	0x00, 0xf0, 0x11, 0x00


	//----- nvinfo : EIATTR_KPARAM_INFO
	.align		4
.L_97:
        /*0018*/ 	.byte	0x04, 0x17
        /*001a*/ 	.short	(.L_99 - .L_98)
.L_98:
        /*001c*/ 	.word	0x00000000
        /*0020*/ 	.short	0x0001
        /*0022*/ 	.short	0x0008
        /*0024*/ 	.byte	0x00, 0xf5, 0x21, 0x00


	//----- nvinfo : EIATTR_KPARAM_INFO
	.align		4
.L_99:
        /*0028*/ 	.byte	0x04, 0x17
        /*002a*/ 	.short	(.L_101 - .L_100)
.L_100:
        /*002c*/ 	.word	0x00000000
        /*0030*/ 	.short	0x0000
        /*0032*/ 	.short	0x0000
        /*0034*/ 	.byte	0x00, 0xf5, 0x21, 0x00


	//----- nvinfo : EIATTR_SPARSE_MMA_MASK
	.align		4
.L_101:
        /*0038*/ 	.byte	0x03, 0x50
        /*003a*/ 	.short	0x0000


	//----- nvinfo : EIATTR_MAXREG_COUNT
	.align		4
        /*003c*/ 	.byte	0x03, 0x1b
        /*003e*/ 	.short	0x00ff


	//----- nvinfo : EIATTR_MERCURY_ISA_VERSION
	.align		4
        /*0040*/ 	.byte	0x03, 0x5f
        /*0042*/ 	.short	0x0101


	//----- nvinfo : EIATTR_VRC_CTA_INIT_COUNT
	.align		4
        /*0044*/ 	.byte	0x02, 0x4a
	.zero		1
	.zero		1


	//----- nvinfo : EIATTR_EXIT_INSTR_OFFSETS
	.align		4
        /*0048*/ 	.byte	0x04, 0x1c
        /*004a*/ 	.short	(.L_103 - .L_102)


	//   ....[0]....
.L_102:
        /*004c*/ 	.word	0x00000740


	//----- nvinfo : EIATTR_CBANK_PARAM_SIZE
	.align		4
.L_103:
        /*0050*/ 	.byte	0x03, 0x19
        /*0052*/ 	.short	0x0014


	//----- nvinfo : EIATTR_PARAM_CBANK
	.align		4
        /*0054*/ 	.byte	0x04, 0x0a
        /*0056*/ 	.short	(.L_105 - .L_104)
	.align		4
.L_104:
        /*0058*/ 	.word	index@(.nv.constant0._Z8muKernelPfS_i)
        /*005c*/ 	.short	0x0380
        /*005e*/ 	.short	0x0014


	//----- nvinfo : EIATTR_SW_WAR
	.align		4
.L_105:
        /*0060*/ 	.byte	0x04, 0x36
        /*0062*/ 	.short	(.L_107 - .L_106)
.L_106:
        /*0064*/ 	.word	0x00000008
.L_107:


//--------------------- .nv.callgraph             --------------------------
	.section	.nv.callgraph,"",@"SHT_CUDA_CALLGRAPH"
	.align	4
	.sectionentsize	8
	.align		4
        /*0000*/ 	.word	0x00000000
	.align		4
        /*0004*/ 	.word	0xffffffff
	.align		4
        /*0008*/ 	.word	0x00000000
	.align		4
        /*000c*/ 	.word	0xfffffffe
	.align		4
        /*0010*/ 	.word	0x00000000
	.align		4
        /*0014*/ 	.word	0xfffffffd
	.align		4
        /*0018*/ 	.word	0x00000000
	.align		4
        /*001c*/ 	.word	0xfffffffc


//--------------------- .text._Z16matrixNormKernelPfS_S_S_i --------------------------
	.section	.text._Z16matrixNormKernelPfS_S_S_i,"ax",@progbits
	.align	128
        .global         _Z16matrixNormKernelPfS_S_S_i
        .type           _Z16matrixNormKernelPfS_S_S_i,@function
        .size           _Z16matrixNormKernelPfS_S_S_i,(.L_x_66 - _Z16matrixNormKernelPfS_S_S_i)
        .other          _Z16matrixNormKernelPfS_S_S_i,@"STO_CUDA_ENTRY STV_DEFAULT"
_Z16matrixNormKernelPfS_S_S_i:
.text._Z16matrixNormKernelPfS_S_S_i:
[----:B------:R-:W-:Y:S08]  /*0000*/  LDC R1, c[0x0][0x37c] ;  /* 0x0000df00ff017b82 */ /* 0x000ff00000000800 */
[----:B------:R-:W0:Y:S01]  /*0010*/  LDC R0, c[0x0][0x360] ;  /* 0x0000d800ff007b82 */ /* 0x000e220000000800 */
[----:B------:R-:W1:Y:S01]  /*0020*/  S2R R3, SR_TID.X ;  /* 0x0000000000037919 */ /* 0x000e620000002100 */
[----:B------:R-:W2:Y:S01]  /*0030*/  LDCU.64 UR4, c[0x0][0x358] ;  /* 0x00006b00ff0477ac */ /* 0x000ea20008000a00 */
[----:B------:R-:W-:Y:S01]  /*0040*/  IMAD.MOV.U32 R22, RZ, RZ, RZ ;  /* 0x000000ffff167224 */ /* 0x000fe200078e00ff */
[----:B------:R-:W3:Y:S04]  /*0050*/  S2R R19, SR_CTAID.X ;  /* 0x0000000000137919 */ /* 0x000ee80000002500 */
[----:B------:R-:W1:Y:S08]  /*0060*/  S2UR UR6, SR_CTAID.Y ;  /* 0x00000000000679c3 */ /* 0x000e700000002600 */
[----:B------:R-:W4:Y:S08]  /*0070*/  LDC.64 R14, c[0x0][0x390] ;  /* 0x0000e400ff0e7b82 */ /* 0x000f300000000a00 */
[----:B------:R-:W5:Y:S01]  /*0080*/  LDC.64 R12, c[0x0][0x398] ;  /* 0x0000e600ff0c7b82 */ /* 0x000f620000000a00 */
[----:B0-----:R-:W-:-:S02]  /*0090*/  ISETP.GE.U32.AND P0, PT, R0, 0x4, PT ;  /* 0x000000040000780c */ /* 0x001fc40003f06070 */
[C---:B------:R-:W-:Y:S01]  /*00a0*/  LOP3.LUT R20, R0.reuse, 0x3, RZ, 0xc0, !PT ;  /* 0x0000000300147812 */ /* 0x040fe200078ec0ff */
[C---:B-1----:R-:W-:Y:S02]  /*00b0*/  IMAD R24, R0.reuse, UR6, R3 ;  /* 0x0000000600187c24 */ /* 0x042fe4000f8e0203 */
[----:B---3--:R-:W-:Y:S02]  /*00c0*/  IMAD R21, R0, R19, RZ ;  /* 0x0000001300157224 */ /* 0x008fe400078e02ff */
[----:B----4-:R-:W-:-:S04]  /*00d0*/  IMAD.WIDE.U32 R14, R24, 0x4, R14 ;  /* 0x00000004180e7825 */ /* 0x010fc800078e000e */
[----:B-----5:R-:W-:Y:S02]  /*00e0*/  IMAD.WIDE.U32 R12, R24, 0x4, R12 ;  /* 0x00000004180c7825 */ /* 0x020fe400078e000c */
[----:B--2---:R-:W-:Y:S05]  /*00f0*/  @!P0 BRA `(.L_x_0) ;  /* 0x0000000800488947 */ /* 0x004fea0003800000 */
[----:B------:R-:W0:Y:S01]  /*0100*/  LDC R6, c[0x0][0x3a0] ;  /* 0x0000e800ff067b82 */ /* 0x000e220000000800 */
[C---:B------:R-:W-:Y:S01]  /*0110*/  LOP3.LUT R8, R0.reuse, 0xfffffffc, RZ, 0xc0, !PT ;  /* 0xfffffffc00087812 */ /* 0x040fe200078ec0ff */
[C---:B------:R-:W-:Y:S01]  /*0120*/  VIADD R7, R21.reuse, 0x2 ;  /* 0x0000000215077836 */ /* 0x040fe20000000000 */
[----:B------:R-:W-:Y:S02]  /*0130*/  IADD3 R9, PT, PT, R21, 0x3, RZ ;  /* 0x0000000315097810 */ /* 0x000fe40007ffe0ff */
[----:B------:R-:W-:Y:S01]  /*0140*/  LOP3.LUT R22, R0, 0x7fc, RZ, 0xc0, !PT ;  /* 0x000007fc00167812 */ /* 0x000fe200078ec0ff */
[----:B------:R-:W-:Y:S02]  /*0150*/  IMAD.MOV R8, RZ, RZ, -R8 ;  /* 0x000000ffff087224 */ /* 0x000fe400078e0a08 */
[----:B------:R-:W1:Y:S08]  /*0160*/  LDC R18, c[0x0][0x3a0] ;  /* 0x0000e800ff127b82 */ /* 0x000e700000000800 */
[----:B------:R-:W2:Y:S01]  /*0170*/  LDC.64 R10, c[0x0][0x388] ;  /* 0x0000e200ff0a7b82 */ /* 0x000ea20000000a00 */
[-C--:B0-----:R-:W-:Y:S01]  /*0180*/  IMAD R19, R19, R6.reuse, UR6 ;  /* 0x0000000613137e24 */ /* 0x081fe2000f8e0206 */
[----:B------:R-:W0:Y:S01]  /*0190*/  LDCU UR6, c[0x0][0x3a0] ;  /* 0x00007400ff0677ac */ /* 0x000e220008000800 */
[----:B------:R-:W-:-:S02]  /*01a0*/  IMAD R5, R21, R6, R6 ;  /* 0x0000000615057224 */ /* 0x000fc400078e0206 */
[--C-:B------:R-:W-:Y:S02]  /*01b0*/  IMAD R7, R7, R6, R24.reuse ;  /* 0x0000000607077224 */ /* 0x100fe400078e0218 */
[----:B------:R-:W-:Y:S02]  /*01c0*/  IMAD R19, R19, R0, R3 ;  /* 0x0000000013137224 */ /* 0x000fe400078e0203 */
[----:B------:R-:W-:Y:S02]  /*01d0*/  IMAD R6, R9, R6, R24 ;  /* 0x0000000609067224 */ /* 0x000fe400078e0218 */
[----:B-1----:R-:W-:-:S07]  /*01e0*/  IMAD.IADD R5, R24, 0x1, R5 ;  /* 0x0000000118057824 */ /* 0x002fce00078e0205 */
.L_x_20:
[C---:B------:R-:W-:Y:S01]  /*01f0*/  VIADDMNMX R0, R9.reuse, 0xfffffffd, R24, !PT ;  /* 0xfffffffd09007846 */ /* 0x040fe20007800118 */
[----:B------:R-:W-:Y:S01]  /*0200*/  BSSY.RECONVERGENT B0, `(.L_x_1) ;  /* 0x000001e000007945 */ /* 0x000fe20003800200 */
[----:B------:R-:W-:Y:S02]  /*0210*/  IADD3 R4, PT, PT, R9, -0x2, RZ ;  /* 0xfffffffe09047810 */ /* 0x000fe40007ffe0ff */
[----:B0-----:R-:W-:-:S13]  /*0220*/  ISETP.GE.AND P0, PT, R0, UR6, PT ;  /* 0x0000000600007c0c */ /* 0x001fda000bf06270 */
[----:B-1-34-:R-:W-:Y:S05]  /*0230*/  @P0 BRA `(.L_x_2) ;  /* 0x0000000000680947 */ /* 0x01afea0003800000 */
[----:B------:R-:W3:Y:S02]  /*0240*/  LDG.E R0, desc[UR4][R14.64] ;  /* 0x000000040e007981 */ /* 0x000ee4000c1e1900 */
[----:B---3--:R-:W-:-:S13]  /*0250*/  FSETP.NEU.AND P0, PT, R0, RZ, PT ;  /* 0x000000ff0000720b */ /* 0x008fda0003f0d000 */
[----:B------:R-:W0:Y:S02]  /*0260*/  @!P0 LDC.64 R2, c[0x0][0x388] ;  /* 0x0000e200ff028b82 */ /* 0x000e240000000a00 */
[----:B0-----:R-:W-:-:S05]  /*0270*/  @!P0 IMAD.WIDE R2, R19, 0x4, R2 ;  /* 0x0000000413028825 */ /* 0x001fca00078e0202 */
[----:B------:R0:W-:Y:S01]  /*0280*/  @!P0 STG.E desc[UR4][R2.64], RZ ;  /* 0x000000ff02008986 */ /* 0x0001e2000c101904 */
[----:B------:R-:W-:Y:S05]  /*0290*/  @!P0 BRA `(.L_x_2) ;  /* 0x0000000000508947 */ /* 0x000fea0003800000 */
[----:B0-----:R-:W0:Y:S01]  /*02a0*/  LDC.64 R2, c[0x0][0x380] ;  /* 0x0000e000ff027b82 */ /* 0x001e220000000a00 */
[----:B------:R-:W3:Y:S01]  /*02b0*/  LDG.E R16, desc[UR4][R12.64] ;  /* 0x000000040c107981 */ /* 0x000ee2000c1e1900 */
[----:B0-----:R-:W-:-:S06]  /*02c0*/  IMAD.WIDE R2, R19, 0x4, R2 ;  /* 0x0000000413027825 */ /* 0x001fcc00078e0202 */
[----:B------:R-:W3:Y:S01]  /*02d0*/  LDG.E R3, desc[UR4][R2.64] ;  /* 0x0000000402037981 */ /* 0x000ee2000c1e1900 */
[----:B------:R-:W0:Y:S01]  /*02e0*/  MUFU.RCP R17, R0 ;  /* 0x0000000000117308 */ /* 0x000e220000001000 */
[----:B------:R-:W-:Y:S01]  /*02f0*/  BSSY.RECONVERGENT B1, `(.L_x_3) ;  /* 0x000000c000017945 */ /* 0x000fe20003800200 */
[----:B0-----:R-:W-:-:S04]  /*0300*/  FFMA R26, -R0, R17, 1 ;  /* 0x3f800000001a7423 */ /* 0x001fc80000000111 */
[----:B------:R-:W-:Y:S01]  /*0310*/  FFMA R26, R17, R26, R17 ;  /* 0x0000001a111a7223 */ /* 0x000fe20000000011 */
[----:B---3--:R-:W-:-:S04]  /*0320*/  FADD R3, R3, -R16 ;  /* 0x8000001003037221 */ /* 0x008fc80000000000 */
[----:B------:R-:W0:Y:S01]  /*0330*/  FCHK P0, R3, R0 ;  /* 0x0000000003007302 */ /* 0x000e220000000000 */
[----:B------:R-:W-:-:S04]  /*0340*/  FFMA R17, R3, R26, RZ ;  /* 0x0000001a03117223 */ /* 0x000fc800000000ff */
[----:B------:R-:W-:-:S04]  /*0350*/  FFMA R16, -R0, R17, R3 ;  /* 0x0000001100107223 */ /* 0x000fc80000000103 */
[----:B------:R-:W-:Y:S01]  /*0360*/  FFMA R17, R26, R16, R17 ;  /* 0x000000101a117223 */ /* 0x000fe20000000011 */
[----:B0-----:R-:W-:Y:S06]  /*0370*/  @!P0 BRA `(.L_x_4) ;  /* 0x00000000000c8947 */ /* 0x001fec0003800000 */
[----:B------:R-:W-:-:S07]  /*0380*/  MOV R26, 0x3a0 ;  /* 0x000003a0001a7802 */ /* 0x000fce0000000f00 */
[----:B--2---:R-:W-:Y:S05]  /*0390*/  CALL.REL.NOINC `($__internal_0_$__cuda_sm3x_div_rn_noftz_f32_slowpath) ;  /* 0x0000000800547944 */ /* 0x004fea0003c00000 */
[----:B------:R-:W-:-:S07]  /*03a0*/  IMAD.MOV.U32 R17, RZ, RZ, R0 ;  /* 0x000000ffff117224 */ /* 0x000fce00078e0000 */
.L_x_4:
[----:B------:R-:W-:Y:S05]  /*03b0*/  BSYNC.RECONVERGENT B1 ;  /* 0x0000000000017941 */ /* 0x000fea0003800200 */
.L_x_3:
[----:B--2---:R-:W-:-:S05]  /*03c0*/  IMAD.WIDE R2, R19, 0x4, R10 ;  /* 0x0000000413027825 */ /* 0x004fca00078e020a */
[----:B------:R1:W-:Y:S02]  /*03d0*/  STG.E desc[UR4][R2.64], R17 ;  /* 0x0000001102007986 */ /* 0x0003e4000c101904 */
.L_x_2:
[----:B------:R-:W-:Y:S05]  /*03e0*/  BSYNC.RECONVERGENT B0 ;  /* 0x0000000000007941 */ /* 0x000fea0003800200 */
.L_x_1:
[----:B-1----:R-:W1:Y:S01]  /*03f0*/  LDC.64 R16, c[0x0][0x380] ;  /* 0x0000e000ff107b82 */ /* 0x002e620000000a00 */
[----:B------:R-:W-:Y:S01]  /*0400*/  VIMNMX R4, PT, PT, R24, R4, !PT ;  /* 0x0000000418047248 */ /* 0x000fe20007fe0100 */
[----:B------:R-:W-:Y:S03]  /*0410*/  BSSY.RECONVERGENT B0, `(.L_x_5) ;  /* 0x000001c000007945 */ /* 0x000fe60003800200 */
[----:B------:R-:W-:-:S13]  /*0420*/  ISETP.GE.AND P0, PT, R4, UR6, PT ;  /* 0x0000000604007c0c */ /* 0x000fda000bf06270 */
[----:B------:R-:W-:Y:S05]  /*0430*/  @P0 BRA `(.L_x_6) ;  /* 0x0000000000640947 */ /* 0x000fea0003800000 */
[----:B------:R-:W3:Y:S02]  /*0440*/  LDG.E R0, desc[UR4][R14.64] ;  /* 0x000000040e007981 */ /* 0x000ee4000c1e1900 */
[----:B---3--:R-:W-:-:S13]  /*0450*/  FSETP.NEU.AND P0, PT, R0, RZ, PT ;  /* 0x000000ff0000720b */ /* 0x008fda0003f0d000 */
[----:B------:R-:W-:Y:S05]  /*0460*/  @!P0 BRA `(.L_x_7) ;  /* 0x0000000000508947 */ /* 0x000fea0003800000 */
[----:B01----:R-:W-:Y:S01]  /*0470*/  IMAD.WIDE R2, R5, 0x4, R16 ;  /* 0x0000000405027825 */ /* 0x003fe200078e0210 */
[----:B------:R-:W3:Y:S05]  /*0480*/  LDG.E R4, desc[UR4][R12.64] ;  /* 0x000000040c047981 */ /* 0x000eea000c1e1900 */
        /* <DEDUP_REMOVED lines=14> */
.L_x_9:
[----:B------:R-:W-:Y:S05]  /*0570*/  BSYNC.RECONVERGENT B1 ;  /* 0x0000000000017941 */ /* 0x000fea0003800200 */
.L_x_8:
[----:B--2---:R-:W-:-:S05]  /*0580*/  IMAD.WIDE R2, R5, 0x4, R10 ;  /* 0x0000000405027825 */ /* 0x004fca00078e020a */
[----:B------:R4:W-:Y:S01]  /*0590*/  STG.E desc[UR4][R2.64], R23 ;  /* 0x0000001702007986 */ /* 0x0009e2000c101904 */
[----:B------:R-:W-:Y:S05]  /*05a0*/  BRA `(.L_x_6) ;  /* 0x0000000000087947 */ /* 0x000fea0003800000 */
.L_x_7:
[----:B0-2---:R-:W-:-:S05]  /*05b0*/  IMAD.WIDE R2, R5, 0x4, R10 ;  /* 0x0000000405027825 */ /* 0x005fca00078e020a */
[----:B------:R3:W-:Y:S02]  /*05c0*/  STG.E desc[UR4][R2.64], RZ ;  /* 0x000000ff02007986 */ /* 0x0007e4000c101904 */
.L_x_6:
[----:B------:R-:W-:Y:S05]  /*05d0*/  BSYNC.RECONVERGENT B0 ;  /* 0x0000000000007941 */ /* 0x000fea0003800200 */
.L_x_5:
[----:B------:R-:W-:Y:S01]  /*05e0*/  VIADDMNMX R0, R9, 0xffffffff, R24, !PT ;  /* 0xffffffff09007846 */ /* 0x000fe20007800118 */
[----:B------:R-:W-:Y:S03]  /*05f0*/  BSSY.RECONVERGENT B0, `(.L_x_10) ;  /* 0x000001c000007945 */ /* 0x000fe60003800200 */
[----:B------:R-:W-:-:S13]  /*0600*/  ISETP.GE.AND P0, PT, R0, UR6, PT ;  /* 0x0000000600007c0c */ /* 0x000fda000bf06270 */
[----:B------:R-:W-:Y:S05]  /*0610*/  @P0 BRA `(.L_x_11) ;  /* 0x0000000000640947 */ /* 0x000fea0003800000 */
[----:B------:R-:W5:Y:S02]  /*0620*/  LDG.E R0, desc[UR4][R14.64] ;  /* 0x000000040e007981 */ /* 0x000f64000c1e1900 */
[----:B-----5:R-:W-:-:S13]  /*0630*/  FSETP.NEU.AND P0, PT, R0, RZ, PT ;  /* 0x000000ff0000720b */ /* 0x020fda0003f0d000 */
[----:B------:R-:W-:Y:S05]  /*0640*/  @!P0 BRA `(.L_x_12) ;  /* 0x0000000000508947 */ /* 0x000fea0003800000 */
[----:B01-34-:R-:W-:Y:S01]  /*0650*/  IMAD.WIDE R2, R7, 0x4, R16 ;  /* 0x0000000407027825 */ /* 0x01bfe200078e0210 */
        /* <DEDUP_REMOVED lines=14> */
[----:B------:R-:W-:-:S07]  /*0740*/  MOV R23, R0 ;  /* 0x0000000000177202 */ /* 0x000fce0000000f00 */
.L_x_14:
[----:B------:R-:W-:Y:S05]  /*0750*/  BSYNC.RECONVERGENT B1 ;  /* 0x0000000000017941 */ /* 0x000fea0003800200 */
.L_x_13:
[----:B--2---:R-:W-:-:S05]  /*0760*/  IMAD.WIDE R2, R7, 0x4, R10 ;  /* 0x0000000407027825 */ /* 0x004fca00078e020a */
[----:B------:R0:W-:Y:S01]  /*0770*/  STG.E desc[UR4][R2.64], R23 ;  /* 0x0000001702007986 */ /* 0x0001e2000c101904 */
[----:B------:R-:W-:Y:S05]  /*0780*/  BRA `(.L_x_11) ;  /* 0x0000000000087947 */ /* 0x000fea0003800000 */
.L_x_12:
[----:B0-234-:R-:W-:-:S05]  /*0790*/  IMAD.WIDE R2, R7, 0x4, R10 ;  /* 0x0000000407027825 */ /* 0x01dfca00078e020a */
[----:B------:R0:W-:Y:S02]  /*07a0*/  STG.E desc[UR4][R2.64], RZ ;  /* 0x000000ff02007986 */ /* 0x0001e4000c101904 */
.L_x_11:
[----:B------:R-:W-:Y:S05]  /*07b0*/  BSYNC.RECONVERGENT B0 ;  /* 0x0000000000007941 */ /* 0x000fea0003800200 */
.L_x_10:
[----:B------:R-:W-:Y:S01]  /*07c0*/  VIMNMX R0, PT, PT, R24, R9, !PT ;  /* 0x0000000918007248 */ /* 0x000fe20007fe0100 */
[----:B------:R-:W-:Y:S03]  /*07d0*/  BSSY.RECONVERGENT B0, `(.L_x_15) ;  /* 0x000001c000007945 */ /* 0x000fe60003800200 */
[----:B------:R-:W-:-:S13]  /*07e0*/  ISETP.GE.AND P0, PT, R0, UR6, PT ;  /* 0x0000000600007c0c */ /* 0x000fda000bf06270 */
[----:B------:R-:W-:Y:S05]  /*07f0*/  @P0 BRA `(.L_x_16) ;  /* 0x0000000000640947 */ /* 0x000fea0003800000 */
[----:B------:R-:W5:Y:S02]  /*0800*/  LDG.E R0, desc[UR4][R14.64] ;  /* 0x000000040e007981 */ /* 0x000f64000c1e1900 */
[----:B-----5:R-:W-:-:S13]  /*0810*/  FSETP.NEU.AND P0, PT, R0, RZ, PT ;  /* 0x000000ff0000720b */ /* 0x020fda0003f0d000 */
[----:B------:R-:W-:Y:S05]  /*0820*/  @!P0 BRA `(.L_x_17) ;  /* 0x0000000000508947 */ /* 0x000fea0003800000 */
[----:B-1----:R-:W-:Y:S01]  /*0830*/  IMAD.WIDE R16, R6, 0x4, R16 ;  /* 0x0000000406107825 */ /* 0x002fe200078e0210 */
[----:B0--34-:R-:W3:Y:S04]  /*0840*/  LDG.E R2, desc[UR4][R12.64] ;  /* 0x000000040c027981 */ /* 0x019ee8000c1e1900 */
        /* <DEDUP_REMOVED lines=14> */
.L_x_19:
[----:B------:R-:W-:Y:S05]  /*0930*/  BSYNC.RECONVERGENT B1 ;  /* 0x0000000000017941 */ /* 0x000fea0003800200 */
.L_x_18:
[----:B--2---:R-:W-:-:S05]  /*0940*/  IMAD.WIDE R2, R6, 0x4, R10 ;  /* 0x0000000406027825 */ /* 0x004fca00078e020a */
[----:B------:R0:W-:Y:S01]  /*0950*/  STG.E desc[UR4][R2.64], R23 ;  /* 0x0000001702007986 */ /* 0x0001e2000c101904 */
[----:B------:R-:W-:Y:S05]  /*0960*/  BRA `(.L_x_16) ;  /* 0x0000000000087947 */ /* 0x000fea0003800000 */
.L_x_17:
[----:B0-234-:R-:W-:-:S05]  /*0970*/  IMAD.WIDE R2, R6, 0x4, R10 ;  /* 0x0000000406027825 */ /* 0x01dfca00078e020a */
[----:B------:R0:W-:Y:S02]  /*0980*/  STG.E desc[UR4][R2.64], RZ ;  /* 0x000000ff02007986 */ /* 0x0001e4000c101904 */
.L_x_16:
[----:B------:R-:W-:Y:S05]  /*0990*/  BSYNC.RECONVERGENT B0 ;  /* 0x0000000000007941 */ /* 0x000fea0003800200 */
.L_x_15:
[----:B------:R-:W-:Y:S01]  /*09a0*/  IADD3 R8, PT, PT, R8, 0x4, RZ ;  /* 0x0000000408087810 */ /* 0x000fe20007ffe0ff */
[C---:B------:R-:W-:Y:S01]  /*09b0*/  IMAD R5, R18.reuse, 0x4, R5 ;  /* 0x0000000412057824 */ /* 0x040fe200078e0205 */
[----:B------:R-:W-:Y:S01]  /*09c0*/  IADD3 R9, PT, PT, R9, 0x4, RZ ;  /* 0x0000000409097810 */ /* 0x000fe20007ffe0ff */
[----:B------:R-:W-:Y:S01]  /*09d0*/  IMAD R7, R18, 0x4, R7 ;  /* 0x0000000412077824 */ /* 0x000fe200078e0207 */
[----:B------:R-:W-:Y:S01]  /*09e0*/  ISETP.NE.AND P0, PT, R8, RZ, PT ;  /* 0x000000ff0800720c */ /* 0x000fe20003f05270 */
[C---:B------:R-:W-:Y:S01]  /*09f0*/  IMAD R19, R18.reuse, 0x4, R19 ;  /* 0x0000000412137824 */ /* 0x040fe200078e0213 */
[----:B------:R-:W-:-:S11]  /*0a00*/  LEA R6, R18, R6, 0x2 ;  /* 0x0000000612067211 */ /* 0x000fd600078e10ff */
[----:B------:R-:W-:Y:S05]  /*0a10*/  @P0 BRA `(.L_x_20) ;  /* 0xfffffff400f40947 */ /* 0x000fea000383ffff */
.L_x_0:
[----:B------:R-:W-:-:S13]  /*0a20*/  ISETP.NE.AND P0, PT, R20, RZ, PT ;  /* 0x000000ff1400720c */ /* 0x000fda0003f05270 */
[----:B------:R-:W-:Y:S05]  /*0a30*/  @!P0 EXIT ;  /* 0x000000000000894d */ /* 0x000fea0003800000 */
[----:B------:R-:W0:Y:S01]  /*0a40*/  LDC.64 R4, c[0x0][0x388] ;  /* 0x0000e200ff047b82 */ /* 0x000e220000000a00 */
[----:B------:R-:W5:Y:S01]  /*0a50*/  LDCU UR6, c[0x0][0x3a0] ;  /* 0x00007400ff0677ac */ /* 0x000f620008000800 */
[----:B------:R-:W-:Y:S01]  /*0a60*/  IADD3 R21, PT, PT, R21, R22, RZ ;  /* 0x0000001615157210 */ /* 0x000fe20007ffe0ff */
[----:B------:R-:W-:Y:S01]  /*0a70*/  IMAD.MOV R20, RZ, RZ, -R20 ;  /* 0x000000ffff147224 */ /* 0x000fe200078e0a14 */
[----:B------:R-:W0:Y:S04]  /*0a80*/  LDCU UR7, c[0x0][0x3a0] ;  /* 0x00007400ff0777ac */ /* 0x000e280008000800 */
[----:B------:R-:W0:Y:S01]  /*0a90*/  LDC.64 R8, c[0x0][0x380] ;  /* 0x0000e000ff087b82 */ /* 0x000e220000000a00 */
[----:B-----5:R-:W-:-:S07]  /*0aa0*/  IMAD R7, R21, UR6, R24 ;  /* 0x0000000615077c24 */ /* 0x020fce000f8e0218 */
.L_x_26:
[----:B------:R-:W-:Y:S01]  /*0ab0*/  VIMNMX R0, PT, PT, R24, R21, !PT ;  /* 0x0000001518007248 */ /* 0x000fe20007fe0100 */
[----:B------:R-:W-:Y:S01]  /*0ac0*/  BSSY.RECONVERGENT B0, `(.L_x_21) ;  /* 0x000001e000007945 */ /* 0x000fe20003800200 */
[----:B------:R-:W-:Y:S02]  /*0ad0*/  IADD3 R20, PT, PT, R20, 0x1, RZ ;  /* 0x0000000114147810 */ /* 0x000fe40007ffe0ff */
[----:B0-----:R-:W-:Y:S02]  /*0ae0*/  ISETP.GE.AND P0, PT, R0, UR7, PT ;  /* 0x0000000700007c0c */ /* 0x001fe4000bf06270 */
[----:B------:R-:W-:-:S11]  /*0af0*/  ISETP.NE.AND P2, PT, R20, RZ, PT ;  /* 0x000000ff1400720c */ /* 0x000fd60003f45270 */
[----:B------:R-:W-:Y:S05]  /*0b00*/  @P0 BRA `(.L_x_22) ;  /* 0x0000000000640947 */ /* 0x000fea0003800000 */
[----:B------:R-:W5:Y:S02]  /*0b10*/  LDG.E R0, desc[UR4][R14.64] ;  /* 0x000000040e007981 */ /* 0x000f64000c1e1900 */
[----:B-----5:R-:W-:-:S13]  /*0b20*/  FSETP.NEU.AND P0, PT, R0, RZ, PT ;  /* 0x000000ff0000720b */ /* 0x020fda0003f0d000 */
[----:B------:R-:W-:Y:S05]  /*0b30*/  @!P0 BRA `(.L_x_23) ;  /* 0x0000000000508947 */ /* 0x000fea0003800000 */
[----:B--2---:R-:W-:Y:S01]  /*0b40*/  IMAD.WIDE R10, R7, 0x4, R8 ;  /* 0x00000004070a7825 */ /* 0x004fe200078e0208 */
[----:B---34-:R-:W2:Y:S04]  /*0b50*/  LDG.E R2, desc[UR4][R12.64] ;  /* 0x000000040c027981 */ /* 0x018ea8000c1e1900 */
[----:B------:R-:W2:Y:S01]  /*0b60*/  LDG.E R3, desc[UR4][R10.64] ;  /* 0x000000040a037981 */ /* 0x000ea2000c1e1900 */
[----:B-1----:R-:W0:Y:S01]  /*0b70*/  MUFU.RCP R17, R0 ;  /* 0x0000000000117308 */ /* 0x002e220000001000 */
[----:B------:R-:W-:Y:S01]  /*0b80*/  BSSY.RECONVERGENT B1, `(.L_x_24) ;  /* 0x000000c000017945 */ /* 0x000fe20003800200 */
[----:B0-----:R-:W-:-:S04]  /*0b90*/  FFMA R6, -R0, R17, 1 ;  /* 0x3f80000000067423 */ /* 0x001fc80000000111 */
[----:B------:R-:W-:Y:S01]  /*0ba0*/  FFMA R6, R17, R6, R17 ;  /* 0x0000000611067223 */ /* 0x000fe20000000011 */
[----:B--2---:R-:W-:-:S04]  /*0bb0*/  FADD R3, R3, -R2 ;  /* 0x8000000203037221 */ /* 0x004fc80000000000 */
[----:B------:R-:W0:Y:S01]  /*0bc0*/  FCHK P0, R3, R0 ;  /* 0x0000000003007302 */ /* 0x000e220000000000 */
[----:B------:R-:W-:-:S04]  /*0bd0*/  FFMA R17, R3, R6, RZ ;  /* 0x0000000603117223 */ /* 0x000fc800000000ff */
[----:B------:R-:W-:-:S04]  /*0be0*/  FFMA R2, -R0, R17, R3 ;  /* 0x0000001100027223 */ /* 0x000fc80000000103 */
[----:B------:R-:W-:Y:S01]  /*0bf0*/  FFMA R17, R6, R2, R17 ;  /* 0x0000000206117223 */ /* 0x000fe20000000011 */
[----:B0-----:R-:W-:Y:S06]  /*0c00*/  @!P0 BRA `(.L_x_25) ;  /* 0x00000000000c8947 */ /* 0x001fec0003800000 */
[----:B------:R-:W-:-:S07]  /*0c10*/  MOV R26, 0xc30 ;  /* 0x00000c30001a7802 */ /* 0x000fce0000000f00 */
[----:B------:R-:W-:Y:S05]  /*0c20*/  CALL.REL.NOINC `($__internal_0_$__cuda_sm3x_div_rn_noftz_f32_slowpath) ;  /* 0x0000000000307944 */ /* 0x000fea0003c00000 */
[----:B------:R-:W-:-:S07]  /*0c30*/  IMAD.MOV.U32 R17, RZ, RZ, R0 ;  /* 0x000000ffff117224 */ /* 0x000fce00078e0000 */
.L_x_25:
[----:B------:R-:W-:Y:S05]  /*0c40*/  BSYNC.RECONVERGENT B1 ;  /* 0x0000000000017941 */ /* 0x000fea0003800200 */
.L_x_24:
[----:B------:R-:W-:-:S05]  /*0c50*/  IMAD.WIDE R2, R7, 0x4, R4 ;  /* 0x0000000407027825 */ /* 0x000fca00078e0204 */
[----:B------:R0:W-:Y:S01]  /*0c60*/  STG.E desc[UR4][R2.64], R17 ;  /* 0x0000001102007986 */ /* 0x0001e2000c101904 */
[----:B------:R-:W-:Y:S05]  /*0c70*/  BRA `(.L_x_22) ;  /* 0x0000000000087947 */ /* 0x000fea0003800000 */
.L_x_23:
[----:B---34-:R-:W-:-:S05]  /*0c80*/  IMAD.WIDE R2, R7, 0x4, R4 ;  /* 0x0000000407027825 */ /* 0x018fca00078e0204 */
[----:B------:R0:W-:Y:S02]  /*0c90*/  STG.E desc[UR4][R2.64], RZ ;  /* 0x000000ff02007986 */ /* 0x0001e4000c101904 */
.L_x_22:
[----:B------:R-:W-:Y:S05]  /*0ca0*/  BSYNC.RECONVERGENT B0 ;  /* 0x0000000000007941 */ /* 0x000fea0003800200 */
.L_x_21:
[----:B------:R-:W-:Y:S01]  /*0cb0*/  IADD3 R7, PT, PT, R7, UR7, RZ ;  /* 0x0000000707077c10 */ /* 0x000fe2000fffe0ff */
[----:B------:R-:W-:Y:S01]  /*0cc0*/  VIADD R21, R21, 0x1 ;  /* 0x0000000115157836 */ /* 0x000fe20000000000 */
[----:B------:R-:W-:Y:S06]  /*0cd0*/  @P2 BRA `(.L_x_26) ;  /* 0xfffffffc00742947 */ /* 0x000fec000383ffff */
[----:B------:R-:W-:Y:S05]  /*0ce0*/  EXIT ;  /* 0x000000000000794d */ /* 0x000fea0003800000 */
        .weak           $__internal_0_$__cuda_sm3x_div_rn_noftz_f32_slowpath
        .type           $__internal_0_$__cuda_sm3x_div_rn_noftz_f32_slowpath,@function
        .size           $__internal_0_$__cuda_sm3x_div_rn_noftz_f32_slowpath,(.L_x_66 - $__internal_0_$__cuda_sm3x_div_rn_noftz_f32_slowpath)
$__internal_0_$__cuda_sm3x_div_rn_noftz_f32_slowpath:
[----:B------:R-:W-:Y:S01]  /*0cf0*/  SHF.R.U32.HI R2, RZ, 0x17, R0 ;  /* 0x00000017ff027819 */ /* 0x000fe20000011600 */
[----:B------:R-:W-:Y:S01]  /*0d00*/  BSSY.RECONVERGENT B2, `(.L_x_27) ;  /* 0x0000063000027945 */ /* 0x000fe20003800200 */
[----:B------:R-:W-:Y:S02]  /*0d10*/  SHF.R.U32.HI R25, RZ, 0x17, R3 ;  /* 0x00000017ff197819 */ /* 0x000fe40000011603 */
[----:B------:R-:W-:Y:S02]  /*0d20*/  LOP3.LUT R2, R2, 0xff, RZ, 0xc0, !PT ;  /* 0x000000ff02027812 */ /* 0x000fe400078ec0ff */
[----:B------:R-:W-:Y:S02]  /*0d30*/  LOP3.LUT R25, R25, 0xff, RZ, 0xc0, !PT ;  /* 0x000000ff19197812 */ /* 0x000fe400078ec0ff */
[----:B------:R-:W-:-:S03]  /*0d40*/  IADD3 R27, PT, PT, R2, -0x1, RZ ;  /* 0xffffffff021b7810 */ /* 0x000fc60007ffe0ff */
[----:B------:R-:W-:Y:S01]  /*0d50*/  VIADD R23, R25, 0xffffffff ;  /* 0xffffffff19177836 */ /* 0x000fe20000000000 */
[----:B------:R-:W-:-:S04]  /*0d60*/  ISETP.GT.U32.AND P0, PT, R27, 0xfd, PT ;  /* 0x000000fd1b00780c */ /* 0x000fc80003f04070 */
[----:B------:R-:W-:-:S13]  /*0d70*/  ISETP.GT.U32.OR P0, PT, R23, 0xfd, P0 ;  /* 0x000000fd1700780c */ /* 0x000fda0000704470 */
[----:B------:R-:W-:Y:S01]  /*0d80*/  @!P0 MOV R23, RZ ;  /* 0x000000ff00178202 */ /* 0x000fe20000000f00 */
[----:B------:R-:W-:Y:S06]  /*0d90*/  @!P0 BRA `(.L_x_28) ;  /* 0x0000000000608947 */ /* 0x000fec0003800000 */
[----:B------:R-:W-:Y:S02]  /*0da0*/  FSETP.GTU.FTZ.AND P0, PT, |R3|, +INF , PT ;  /* 0x7f8000000300780b */ /* 0x000fe40003f1c200 */
[----:B------:R-:W-:-:S04]  /*0db0*/  FSETP.GTU.FTZ.AND P1, PT, |R0|, +INF , PT ;  /* 0x7f8000000000780b */ /* 0x000fc80003f3c200 */
[----:B------:R-:W-:-:S13]  /*0dc0*/  PLOP3.LUT P0, PT, P0, P1, PT, 0xf8, 0x8f ;  /* 0x00000000008f781c */ /* 0x000fda0000703f70 */
[----:B------:R-:W-:Y:S05]  /*0dd0*/  @P0 BRA `(.L_x_29) ;  /* 0x0000000400500947 */ /* 0x000fea0003800000 */
[----:B------:R-:W-:-:S13]  /*0de0*/  LOP3.LUT P0, RZ, R0, 0x7fffffff, R3, 0xc8, !PT ;  /* 0x7fffffff00ff7812 */ /* 0x000fda000780c803 */
[----:B------:R-:W-:Y:S05]  /*0df0*/  @!P0 BRA `(.L_x_30) ;  /* 0x0000000400408947 */ /* 0x000fea0003800000 */
[C---:B------:R-:W-:Y:S02]  /*0e00*/  FSETP.NEU.FTZ.AND P3, PT, |R3|.reuse, +INF , PT ;  /* 0x7f8000000300780b */ /* 0x040fe40003f7d200 */
[----:B------:R-:W-:Y:S02]  /*0e10*/  FSETP.NEU.FTZ.AND P1, PT, |R0|, +INF , PT ;  /* 0x7f8000000000780b */ /* 0x000fe40003f3d200 */
[----:B------:R-:W-:-:S11]  /*0e20*/  FSETP.NEU.FTZ.AND P0, PT, |R3|, +INF , PT ;  /* 0x7f8000000300780b */ /* 0x000fd60003f1d200 */
[----:B------:R-:W-:Y:S05]  /*0e30*/  @!P1 BRA !P3, `(.L_x_30) ;  /* 0x0000000400309947 */ /* 0x000fea0005800000 */
[----:B------:R-:W-:-:S04]  /*0e40*/  LOP3.LUT P3, RZ, R3, 0x7fffffff, RZ, 0xc0, !PT ;  /* 0x7fffffff03ff7812 */ /* 0x000fc8000786c0ff */
[----:B------:R-:W-:-:S13]  /*0e50*/  PLOP3.LUT P1, PT, P1, P3, PT, 0x2f, 0xf2 ;  /* 0x0000000000f2781c */ /* 0x000fda0000f26577 */
[----:B------:R-:W-:Y:S05]  /*0e60*/  @P1 BRA `(.L_x_31) ;  /* 0x00000004001c1947 */ /* 0x000fea0003800000 */
[----:B------:R-:W-:-:S04]  /*0e70*/  LOP3.LUT P1, RZ, R0, 0x7fffffff, RZ, 0xc0, !PT ;  /* 0x7fffffff00ff7812 */ /* 0x000fc8000782c0ff */
[----:B------:R-:W-:-:S13]  /*0e80*/  PLOP3.LUT P0, PT, P0, P1, PT, 0x2f, 0xf2 ;  /* 0x0000000000f2781c */ /* 0x000fda0000702577 */
[----:B------:R-:W-:Y:S05]  /*0e90*/  @P0 BRA `(.L_x_32) ;  /* 0x0000000400040947 */ /* 0x000fea0003800000 */
[----:B------:R-:W-:Y:S01]  /*0ea0*/  VIADD R23, R25, 0xffffffff ;  /* 0xffffffff19177836 */ /* 0x000fe20000000000 */
[----:B------:R-:W-:-:S04]  /*0eb0*/  ISETP.GE.AND P1, PT, R27, RZ, PT ;  /* 0x000000ff1b00720c */ /* 0x000fc80003f26270 */
[----:B------:R-:W-:-:S09]  /*0ec0*/  ISETP.GE.AND P0, PT, R23, RZ, PT ;  /* 0x000000ff1700720c */ /* 0x000fd20003f06270 */
[----:B------:R-:W-:-:S04]  /*0ed0*/  @!P1 FFMA R0, R0, 1.84467440737095516160e+19, RZ ;  /* 0x5f80000000009823 */ /* 0x000fc800000000ff */
[----:B------:R-:W-:Y:S01]  /*0ee0*/  @P0 MOV R23, RZ ;  /* 0x000000ff00170202 */ /* 0x000fe20000000f00 */
[----:B------:R-:W-:Y:S02]  /*0ef0*/  @!P0 IMAD.MOV.U32 R23, RZ, RZ, -0x40 ;  /* 0xffffffc0ff178424 */ /* 0x000fe400078e00ff */
[----:B------:R-:W-:-:S03]  /*0f00*/  @!P0 FFMA R3, R3, 1.84467440737095516160e+19, RZ ;  /* 0x5f80000003038823 */ /* 0x000fc600000000ff */
[----:B------:R-:W-:-:S07]  /*0f10*/  @!P1 IADD3 R23, PT, PT, R23, 0x40, RZ ;  /* 0x0000004017179810 */ /* 0x000fce0007ffe0ff */
.L_x_28:
[----:B------:R-:W-:Y:S01]  /*0f20*/  LEA R29, R2, 0xc0800000, 0x17 ;  /* 0xc0800000021d7811 */ /* 0x000fe200078eb8ff */
[----:B------:R-:W-:Y:S01]  /*0f30*/  BSSY.RECONVERGENT B3, `(.L_x_33) ;  /* 0x0000036000037945 */ /* 0x000fe20003800200 */
[----:B------:R-:W-:-:S03]  /*0f40*/  IADD3 R28, PT, PT, R25, -0x7f, RZ ;  /* 0xffffff81191c7810 */ /* 0x000fc60007ffe0ff */
[----:B------:R-:W-:-:S04]  /*0f50*/  IMAD.IADD R29, R0, 0x1, -R29 ;  /* 0x00000001001d7824 */ /* 0x000fc800078e0a1d */
[----:B------:R-:W0:Y:S01]  /*0f60*/  MUFU.RCP R0, R29 ;  /* 0x0000001d00007308 */ /* 0x000e220000001000 */
[----:B------:R-:W-:-:S04]  /*0f70*/  FADD.FTZ R27, -R29, -RZ ;  /* 0x800000ff1d1b7221 */ /* 0x000fc80000010100 */
[----:B0-----:R-:W-:-:S04]  /*0f80*/  FFMA R25, R0, R27, 1 ;  /* 0x3f80000000197423 */ /* 0x001fc8000000001b */
[----:B------:R-:W-:Y:S01]  /*0f90*/  FFMA R25, R0, R25, R0 ;  /* 0x0000001900197223 */ /* 0x000fe20000000000 */
[C---:B------:R-:W-:Y:S01]  /*0fa0*/  IMAD R0, R28.reuse, -0x800000, R3 ;  /* 0xff8000001c007824 */ /* 0x040fe200078e0203 */
[----:B------:R-:W-:-:S03]  /*0fb0*/  IADD3 R28, PT, PT, R28, 0x7f, -R2 ;  /* 0x0000007f1c1c7810 */ /* 0x000fc60007ffe802 */
[----:B------:R-:W-:Y:S02]  /*0fc0*/  FFMA R3, R0, R25, RZ ;  /* 0x0000001900037223 */ /* 0x000fe400000000ff */
[----:B------:R-:W-:Y:S02]  /*0fd0*/  IMAD.IADD R23, R28, 0x1, R23 ;  /* 0x000000011c177824 */ /* 0x000fe400078e0217 */
[----:B------:R-:W-:-:S04]  /*0fe0*/  FFMA R2, R27, R3, R0 ;  /* 0x000000031b027223 */ /* 0x000fc80000000000 */
[----:B------:R-:W-:-:S04]  /*0ff0*/  FFMA R2, R25, R2, R3 ;  /* 0x0000000219027223 */ /* 0x000fc80000000003 */
[----:B------:R-:W-:-:S04]  /*1000*/  FFMA R27, R27, R2, R0 ;  /* 0x000000021b1b7223 */ /* 0x000fc80000000000 */
[----:B------:R-:W-:-:S05]  /*1010*/  FFMA R0, R25, R27, R2 ;  /* 0x0000001b19007223 */ /* 0x000fca0000000002 */
[----:B------:R-:W-:-:S04]  /*1020*/  SHF.R.U32.HI R28, RZ, 0x17, R0 ;  /* 0x00000017ff1c7819 */ /* 0x000fc80000011600 */
[----:B------:R-:W-:-:S04]  /*1030*/  LOP3.LUT R28, R28, 0xff, RZ, 0xc0, !PT ;  /* 0x000000ff1c1c7812 */ /* 0x000fc800078ec0ff */
[----:B------:R-:W-:-:S05]  /*1040*/  IADD3 R3, PT, PT, R28, R23, RZ ;  /* 0x000000171c037210 */ /* 0x000fca0007ffe0ff */
[----:B------:R-:W-:-:S05]  /*1050*/  VIADD R28, R3, 0xffffffff ;  /* 0xffffffff031c7836 */ /* 0x000fca0000000000 */
[----:B------:R-:W-:-:S13]  /*1060*/  ISETP.GE.U32.AND P0, PT, R28, 0xfe, PT ;  /* 0x000000fe1c00780c */ /* 0x000fda0003f06070 */
[----:B------:R-:W-:Y:S05]  /*1070*/  @!P0 BRA `(.L_x_34) ;  /* 0x0000000000808947 */ /* 0x000fea0003800000 */
[----:B------:R-:W-:-:S13]  /*1080*/  ISETP.GT.AND P0, PT, R3, 0xfe, PT ;  /* 0x000000fe0300780c */ /* 0x000fda0003f04270 */
[----:B------:R-:W-:Y:S05]  /*1090*/  @P0 BRA `(.L_x_35) ;  /* 0x00000000006c0947 */ /* 0x000fea0003800000 */
[----:B------:R-:W-:-:S13]  /*10a0*/  ISETP.GE.AND P0, PT, R3, 0x1, PT ;  /* 0x000000010300780c */ /* 0x000fda0003f06270 */
[----:B------:R-:W-:Y:S05]  /*10b0*/  @P0 BRA `(.L_x_36) ;  /* 0x0000000000740947 */ /* 0x000fea0003800000 */
[----:B------:R-:W-:Y:S02]  /*10c0*/  ISETP.GE.AND P0, PT, R3, -0x18, PT ;  /* 0xffffffe80300780c */ /* 0x000fe40003f06270 */
[----:B------:R-:W-:-:S11]  /*10d0*/  LOP3.LUT R0, R0, 0x80000000, RZ, 0xc0, !PT ;  /* 0x8000000000007812 */ /* 0x000fd600078ec0ff */
[----:B------:R-:W-:Y:S05]  /*10e0*/  @!P0 BRA `(.L_x_36) ;  /* 0x0000000000688947 */ /* 0x000fea0003800000 */
[CCC-:B------:R-:W-:Y:S01]  /*10f0*/  FFMA.RZ R23, R25.reuse, R27.reuse, R2.reuse ;  /* 0x0000001b19177223 */ /* 0x1c0fe2000000c002 */
[CCC-:B------:R-:W-:Y:S01]  /*1100*/  FFMA.RP R28, R25.reuse, R27.reuse, R2.reuse ;  /* 0x0000001b191c7223 */ /* 0x1c0fe20000008002 */
[----:B------:R-:W-:Y:S01]  /*1110*/  FFMA.RM R25, R25, R27, R2 ;  /* 0x0000001b19197223 */ /* 0x000fe20000004002 */
[----:B------:R-:W-:Y:S02]  /*1120*/  IADD3 R2, PT, PT, R3, 0x20, RZ ;  /* 0x0000002003027810 */ /* 0x000fe40007ffe0ff */
[----:B------:R-:W-:Y:S02]  /*1130*/  LOP3.LUT R23, R23, 0x7fffff, RZ, 0xc0, !PT ;  /* 0x007fffff17177812 */ /* 0x000fe400078ec0ff */
[----:B------:R-:W-:Y:S02]  /*1140*/  ISETP.NE.AND P3, PT, R3, RZ, PT ;  /* 0x000000ff0300720c */ /* 0x000fe40003f65270 */
[----:B------:R-:W-:Y:S02]  /*1150*/  LOP3.LUT R23, R23, 0x800000, RZ, 0xfc, !PT ;  /* 0x0080000017177812 */ /* 0x000fe400078efcff */
[----:B------:R-:W-:Y:S01]  /*1160*/  ISETP.NE.AND P1, PT, R3, RZ, PT ;  /* 0x000000ff0300720c */ /* 0x000fe20003f25270 */
[----:B------:R-:W-:Y:S01]  /*1170*/  IMAD.MOV R3, RZ, RZ, -R3 ;  /* 0x000000ffff037224 */ /* 0x000fe200078e0a03 */
[----:B------:R-:W-:-:S02]  /*1180*/  SHF.L.U32 R2, R23, R2, RZ ;  /* 0x0000000217027219 */ /* 0x000fc400000006ff */
[----:B------:R-:W-:Y:S02]  /*1190*/  FSETP.NEU.FTZ.AND P0, PT, R28, R25, PT ;  /* 0x000000191c00720b */ /* 0x000fe40003f1d000 */
[----:B------:R-:W-:Y:S02]  /*11a0*/  SEL R28, R3, RZ, P3 ;  /* 0x000000ff031c7207 */ /* 0x000fe40001800000 */
[----:B------:R-:W-:Y:S02]  /*11b0*/  ISETP.NE.AND P1, PT, R2, RZ, P1 ;  /* 0x000000ff0200720c */ /* 0x000fe40000f25270 */
[----:B------:R-:W-:Y:S02]  /*11c0*/  SHF.R.U32.HI R23, RZ, R28, R23 ;  /* 0x0000001cff177219 */ /* 0x000fe40000011617 */
[----:B------:R-:W-:Y:S02]  /*11d0*/  PLOP3.LUT P0, PT, P0, P1, PT, 0xf8, 0x8f ;  /* 0x00000000008f781c */ /* 0x000fe40000703f70 */
[----:B------:R-:W-:-:S02]  /*11e0*/  SHF.R.U32.HI R3, RZ, 0x1, R23 ;  /* 0x00000001ff037819 */ /* 0x000fc40000011617 */
[----:B------:R-:W-:-:S04]  /*11f0*/  SEL R2, RZ, 0x1, !P0 ;  /* 0x00000001ff027807 */ /* 0x000fc80004000000 */
[----:B------:R-:W-:-:S04]  /*1200*/  LOP3.LUT R2, R2, 0x1, R3, 0xf8, !PT ;  /* 0x0000000102027812 */ /* 0x000fc800078ef803 */
[----:B------:R-:W-:-:S04]  /*1210*/  LOP3.LUT R2, R2, R23, RZ, 0xc0, !PT ;  /* 0x0000001702027212 */ /* 0x000fc800078ec0ff */
[----:B------:R-:W-:-:S04]  /*1220*/  IADD3 R3, PT, PT, R3, R2, RZ ;  /* 0x0000000203037210 */ /* 0x000fc80007ffe0ff */
[----:B------:R-:W-:Y:S01]  /*1230*/  LOP3.LUT R0, R3, R0, RZ, 0xfc, !PT ;  /* 0x0000000003007212 */ /* 0x000fe200078efcff */
[----:B------:R-:W-:Y:S06]  /*1240*/  BRA `(.L_x_36) ;  /* 0x0000000000107947 */ /* 0x000fec0003800000 */
.L_x_35:
[----:B------:R-:W-:-:S04]  /*1250*/  LOP3.LUT R0, R0, 0x80000000, RZ, 0xc0, !PT ;  /* 0x8000000000007812 */ /* 0x000fc800078ec0ff */
[----:B------:R-:W-:Y:S01]  /*1260*/  LOP3.LUT R0, R0, 0x7f800000, RZ, 0xfc, !PT ;  /* 0x7f80000000007812 */ /* 0x000fe200078efcff */
[----:B------:R-:W-:Y:S06]  /*1270*/  BRA `(.L_x_36) ;  /* 0x0000000000047947 */ /* 0x000fec0003800000 */
.L_x_34:
[----:B------:R-:W-:-:S07]  /*1280*/  IMAD R0, R23, 0x800000, R0 ;  /* 0x0080000017007824 */ /* 0x000fce00078e0200 */
.L_x_36:
[----:B------:R-:W-:Y:S05]  /*1290*/  BSYNC.RECONVERGENT B3 ;  /* 0x0000000000037941 */ /* 0x000fea0003800200 */
.L_x_33:
[----:B------:R-:W-:Y:S05]  /*12a0*/  BRA `(.L_x_37) ;  /* 0x0000000000207947 */ /* 0x000fea0003800000 */
.L_x_32:
[----:B------:R-:W-:-:S04]  /*12b0*/  LOP3.LUT R0, R0, 0x80000000, R3, 0x48, !PT ;  /* 0x8000000000007812 */ /* 0x000fc800078e4803 */
[----:B------:R-:W-:Y:S01]  /*12c0*/  LOP3.LUT R0, R0, 0x7f800000, RZ, 0xfc, !PT ;  /* 0x7f80000000007812 */ /* 0x000fe200078efcff */
[----:B------:R-:W-:Y:S06]  /*12d0*/  BRA `(.L_x_37) ;  /* 0x0000000000147947 */ /* 0x000fec0003800000 */
.L_x_31:
[----:B------:R-:W-:Y:S01]  /*12e0*/  LOP3.LUT R0, R0, 0x80000000, R3, 0x48, !PT ;  /* 0x8000000000007812 */ /* 0x000fe200078e4803 */
[----:B------:R-:W-:Y:S06]  /*12f0*/  BRA `(.L_x_37) ;  /* 0x00000000000c7947 */ /* 0x000fec0003800000 */
.L_x_30:
[----:B------:R-:W0:Y:S01]  /*1300*/  MUFU.RSQ R0, -QNAN ;  /* 0xffc0000000007908 */ /* 0x000e220000001400 */
[----:B------:R-:W-:Y:S05]  /*1310*/  BRA `(.L_x_37) ;  /* 0x0000000000047947 */ /* 0x000fea0003800000 */
.L_x_29:
[----:B------:R-:W-:-:S07]  /*1320*/  FADD.FTZ R0, R3, R0 ;  /* 0x0000000003007221 */ /* 0x000fce0000010000 */
.L_x_37:
[----:B------:R-:W-:Y:S05]  /*1330*/  BSYNC.RECONVERGENT B2 ;  /* 0x0000000000027941 */ /* 0x000fea0003800200 */
.L_x_27:
[----:B------:R-:W-:-:S04]  /*1340*/  HFMA2 R27, -RZ, RZ, 0, 0 ;  /* 0x00000000ff1b7431 */ /* 0x000fc800000001ff */
[----:B0-----:R-:W-:Y:S05]  /*1350*/  RET.REL.NODEC R26 `(_Z16matrixNormKernelPfS_S_S_i) ;  /* 0xffffffec1a287950 */ /* 0x001fea0003c3ffff */
.L_x_38:
[----:B------:R-:W-:-:S00]  /*1360*/  BRA `(.L_x_38) ;  /* 0xfffffffc00fc7947 */ /* 0x000fc0000383ffff */
[----:B------:R-:W-:-:S00]  /*1370*/  NOP ;  /* 0x0000000000007918 */ /* 0x000fc00000000000 */
        /* <DEDUP_REMOVED lines=8> */
.L_x_66:


//--------------------- .text._Z14sigmaSumKernelPfi --------------------------
	.section	.text._Z14sigmaSumKernelPfi,"ax",@progbits
	.align	128
        .global         _Z14sigmaSumKernelPfi
        .type           _Z14sigmaSumKernelPfi,@function
        .size           _Z14sigmaSumKernelPfi,(.L_x_68 - _Z14sigmaSumKernelPfi)
        .other          _Z14sigmaSumKernelPfi,@"STO_CUDA_ENTRY STV_DEFAULT"
_Z14sigmaSumKernelPfi:
.text._Z14sigmaSumKernelPfi:
[----:B------:R-:W-:Y:S01]  /*0000*/  LDC R1, c[0x0][0x37c] ;  /* 0x0000df00ff017b82 */ /* 0x000fe20000000800 */
[----:B------:R-:W0:Y:S07]  /*0010*/  S2R R0, SR_TID.X ;  /* 0x0000000000007919 */ /* 0x000e2e0000002100 */
[----:B------:R-:W0:Y:S01]  /*0020*/  LDC R5, c[0x0][0x360] ;  /* 0x0000d800ff057b82 */ /* 0x000e220000000800 */
[----:B------:R-:W1:Y:S01]  /*0030*/  LDCU UR5, c[0x0][0x370] ;  /* 0x00006e00ff0577ac */ /* 0x000e620008000800 */
[----:B------:R-:W2:Y:S06]  /*0040*/  LDCU.64 UR8, c[0x0][0x358] ;  /* 0x00006b00ff0877ac */ /* 0x000eac0008000a00 */
[----:B------:R-:W0:Y:S08]  /*0050*/  S2UR UR4, SR_CTAID.X ;  /* 0x00000000000479c3 */ /* 0x000e300000002500 */
[----:B------:R-:W3:Y:S01]  /*0060*/  LDC.64 R2, c[0x0][0x380] ;  /* 0x0000e000ff027b82 */ /* 0x000ee20000000a00 */
[----:B-1----:R-:W-:-:S02]  /*0070*/  UISETP.GE.U32.AND UP0, UPT, UR5, 0x4, UPT ;  /* 0x000000040500788c */ /* 0x002fc4000bf06070 */
[----:B------:R-:W-:Y:S01]  /*0080*/  ULOP3.LUT UR6, UR5, 0x3, URZ, 0xc0, !UPT ;  /* 0x0000000305067892 */ /* 0x000fe2000f8ec0ff */
[----:B0-----:R-:W-:Y:S01]  /*0090*/  IMAD R5, R5, UR4, R0 ;  /* 0x0000000405057c24 */ /* 0x001fe2000f8e0200 */
[----:B------:R-:W-:-:S03]  /*00a0*/  UMOV UR4, URZ ;  /* 0x000000ff00047c82 */ /* 0x000fc60008000000 */
[----:B---3--:R-:W-:Y:S02]  /*00b0*/  IMAD.WIDE R2, R5, 0x4, R2 ;  /* 0x0000000405027825 */ /* 0x008fe400078e0202 */
[----:B--2---:R-:W-:Y:S05]  /*00c0*/  BRA.U !UP0, `(.L_x_39) ;  /* 0x0000000908ac7547 */ /* 0x004fea000b800000 */
[----:B------:R0:W5:Y:S01]  /*00d0*/  LDG.E R9, desc[UR8][R2.64] ;  /* 0x0000000802097981 */ /* 0x000162000c1e1900 */
[----:B------:R-:W1:Y:S01]  /*00e0*/  LDC R5, c[0x0][0x388] ;  /* 0x0000e200ff057b82 */ /* 0x000e620000000800 */
[----:B------:R-:W-:Y:S01]  /*00f0*/  ULOP3.LUT UR4, UR5, 0xfffffffc, URZ, 0xc0, !UPT ;  /* 0xfffffffc05047892 */ /* 0x000fe2000f8ec0ff */
[----:B------:R-:W-:-:S03]  /*0100*/  HFMA2 R7, -RZ, RZ, 0, 0 ;  /* 0x00000000ff077431 */ /* 0x000fc600000001ff */
[----:B------:R-:W-:Y:S02]  /*0110*/  UIADD3 UR7, UPT, UPT, -UR4, URZ, URZ ;  /* 0x000000ff04077290 */ /* 0x000fe4000fffe1ff */
[----:B------:R-:W-:Y:S01]  /*0120*/  ULOP3.LUT UR4, UR5, 0x7ffffffc, URZ, 0xc0, !UPT ;  /* 0x7ffffffc05047892 */ /* 0x000fe2000f8ec0ff */
[----:B------:R-:W2:Y:S01]  /*0130*/  LDC R0, c[0x0][0x388] ;  /* 0x0000e200ff007b82 */ /* 0x000ea20000000800 */
[----:B------:R-:W-:Y:S01]  /*0140*/  UISETP.GE.AND UP0, UPT, UR7, URZ, UPT ;  /* 0x000000ff0700728c */ /* 0x000fe2000bf06270 */
[----:B------:R-:W-:-:S08]  /*0150*/  UMOV UR5, URZ ;  /* 0x000000ff00057c82 */ /* 0x000fd00008000000 */
[----:B0-----:R-:W-:Y:S05]  /*0160*/  BRA.U UP0, `(.L_x_40) ;  /* 0x0000000900287547 */ /* 0x001fea000b800000 */
[----:B------:R-:W-:Y:S02]  /*0170*/  UIADD3 UR10, UPT, UPT, -UR7, URZ, URZ ;  /* 0x000000ff070a7290 */ /* 0x000fe4000fffe1ff */
[----:B------:R-:W-:Y:S02]  /*0180*/  UPLOP3.LUT UP0, UPT, UPT, UPT, UPT, 0x80, 0x8 ;  /* 0x000000000008789c */ /* 0x000fe40003f0f070 */
[----:B------:R-:W-:-:S09]  /*0190*/  UISETP.GT.AND UP1, UPT, UR10, 0xc, UPT ;  /* 0x0000000c0a00788c */ /* 0x000fd2000bf24270 */
[----:B------:R-:W-:Y:S05]  /*01a0*/  BRA.U !UP1, `(.L_x_41) ;  /* 0x0000000509547547 */ /* 0x000fea000b800000 */
[----:B------:R-:W0:Y:S01]  /*01b0*/  LDC R4, c[0x0][0x388] ;  /* 0x0000e200ff047b82 */ /* 0x000e220000000800 */
[----:B------:R-:W-:-:S11]  /*01c0*/  UPLOP3.LUT UP0, UPT, UPT, UPT, UPT, 0x40, 0x4 ;  /* 0x000000000004789c */ /* 0x000fd60003f0e870 */
.L_x_42:
[----:B------:R-:W-:-:S13]  /*01d0*/  ISETP.NE.AND P0, PT, RZ, UR5, PT ;  /* 0x00000005ff007c0c */ /* 0x000fda000bf05270 */
[----:B------:R-:W-:-:S06]  /*01e0*/  @P0 IMAD.WIDE R10, R7, 0x4, R2 ;  /* 0x00000004070a0825 */ /* 0x000fcc00078e0202 */
[----:B---3--:R-:W3:Y:S01]  /*01f0*/  @P0 LDG.E R10, desc[UR8][R10.64] ;  /* 0x000000080a0a0981 */ /* 0x008ee2000c1e1900 */
[----:B-1----:R-:W-:-:S04]  /*0200*/  IMAD.WIDE R12, R5, 0x4, R2 ;  /* 0x00000004050c7825 */ /* 0x002fc800078e0202 */
[----:B---3-5:R-:W-:-:S05]  /*0210*/  @P0 FADD R9, R9, R10 ;  /* 0x0000000a09090221 */ /* 0x028fca0000000000 */
[----:B------:R-:W-:Y:S04]  /*0220*/  @P0 STG.E desc[UR8][R2.64], R9 ;  /* 0x0000000902000986 */ /* 0x000fe8000c101908 */
[----:B------:R-:W3:Y:S01]  /*0230*/  LDG.E R6, desc[UR8][R12.64] ;  /* 0x000000080c067981 */ /* 0x000ee2000c1e1900 */
[----:B0-----:R-:W-:-:S04]  /*0240*/  IMAD.WIDE R14, R4, 0x4, R12 ;  /* 0x00000004040e7825 */ /* 0x001fc800078e020c */
[----:B---3--:R-:W-:-:S05]  /*0250*/  FADD R19, R6, R9 ;  /* 0x0000000906137221 */ /* 0x008fca0000000000 */
[----:B------:R0:W-:Y:S04]  /*0260*/  STG.E desc[UR8][R2.64], R19 ;  /* 0x0000001302007986 */ /* 0x0001e8000c101908 */
[----:B------:R-:W3:Y:S01]  /*0270*/  LDG.E R6, desc[UR8][R14.64] ;  /* 0x000000080e067981 */ /* 0x000ee2000c1e1900 */
[----:B------:R-:W-:Y:S01]  /*0280*/  IMAD.WIDE R16, R4, 0x4, R14 ;  /* 0x0000000404107825 */ /* 0x000fe200078e020e */
[----:B------:R-:W-:-:S03]  /*0290*/  UIADD3 UR10, UPT, UPT, UR5, 0x4, URZ ;  /* 0x00000004050a7890 */ /* 0x000fc6000fffe0ff */
[----:B---3--:R-:W-:-:S05]  /*02a0*/  FADD R21, R19, R6 ;  /* 0x0000000613157221 */ /* 0x008fca0000000000 */
[----:B------:R-:W-:Y:S04]  /*02b0*/  STG.E desc[UR8][R2.64], R21 ;  /* 0x0000001502007986 */ /* 0x000fe8000c101908 */
[----:B------:R-:W3:Y:S01]  /*02c0*/  LDG.E R16, desc[UR8][R16.64] ;  /* 0x0000000810107981 */ /* 0x000ee2000c1e1900 */
[----:B------:R-:W-:Y:S02]  /*02d0*/  ISETP.NE.AND P0, PT, RZ, UR10, PT ;  /* 0x0000000aff007c0c */ /* 0x000fe4000bf05270 */
[----:B------:R-:W-:-:S11]  /*02e0*/  LEA R25, R4, R7, 0x2 ;  /* 0x0000000704197211 */ /* 0x000fd600078e10ff */
[----:B------:R-:W-:-:S04]  /*02f0*/  @P0 IMAD.WIDE R6, R25, 0x4, R2 ;  /* 0x0000000419060825 */ /* 0x000fc800078e0202 */
[----:B---3--:R-:W-:-:S05]  /*0300*/  FADD R23, R21, R16 ;  /* 0x0000001015177221 */ /* 0x008fca0000000000 */
[----:B------:R1:W-:Y:S04]  /*0310*/  STG.E desc[UR8][R2.64], R23 ;  /* 0x0000001702007986 */ /* 0x0003e8000c101908 */
[----:B------:R-:W1:Y:S01]  /*0320*/  @P0 LDG.E R6, desc[UR8][R6.64] ;  /* 0x0000000806060981 */ /* 0x000e62000c1e1900 */
[----:B0-----:R-:W-:-:S05]  /*0330*/  LEA R19, R4, R5, 0x2 ;  /* 0x0000000504137211 */ /* 0x001fca00078e10ff */
[----:B------:R-:W-:-:S04]  /*0340*/  IMAD.WIDE R8, R19, 0x4, R2 ;  /* 0x0000000413087825 */ /* 0x000fc800078e0202 */
[----:B-1----:R-:W-:-:S05]  /*0350*/  @P0 FADD R23, R6, R23 ;  /* 0x0000001706170221 */ /* 0x002fca0000000000 */
[----:B------:R-:W-:Y:S04]  /*0360*/  @P0 STG.E desc[UR8][R2.64], R23 ;  /* 0x0000001702000986 */ /* 0x000fe8000c101908 */
[----:B------:R-:W3:Y:S01]  /*0370*/  LDG.E R5, desc[UR8][R8.64] ;  /* 0x0000000808057981 */ /* 0x000ee2000c1e1900 */
[----:B------:R-:W-:-:S04]  /*0380*/  IMAD.WIDE R10, R4, 0x4, R8 ;  /* 0x00000004040a7825 */ /* 0x000fc800078e0208 */
[----:B---3--:R-:W-:-:S05]  /*0390*/  FADD R5, R5, R23 ;  /* 0x0000001705057221 */ /* 0x008fca0000000000 */
[----:B------:R-:W-:Y:S04]  /*03a0*/  STG.E desc[UR8][R2.64], R5 ;  /* 0x0000000502007986 */ /* 0x000fe8000c101908 */
        /* <DEDUP_REMOVED lines=11> */
[----:B------:R-:W0:Y:S01]  /*0460*/  @P0 LDG.E R8, desc[UR8][R8.64] ;  /* 0x0000000808080981 */ /* 0x000e22000c1e1900 */
[----:B------:R-:W-:-:S05]  /*0470*/  LEA R19, R4, R19, 0x2 ;  /* 0x0000001304137211 */ /* 0x000fca00078e10ff */
[----:B------:R-:W-:-:S04]  /*0480*/  IMAD.WIDE R10, R19, 0x4, R2 ;  /* 0x00000004130a7825 */ /* 0x000fc800078e0202 */
[----:B0-----:R-:W-:-:S05]  /*0490*/  @P0 FADD R15, R8, R15 ;  /* 0x0000000f080f0221 */ /* 0x001fca0000000000 */
        /* <DEDUP_REMOVED lines=24> */
[----:B------:R0:W-:Y:S04]  /*0620*/  STG.E desc[UR8][R2.64], R5 ;  /* 0x0000000502007986 */ /* 0x0001e8000c101908 */
[----:B------:R-:W3:Y:S01]  /*0630*/  LDG.E R8, desc[UR8][R12.64] ;  /* 0x000000080c087981 */ /* 0x000ee2000c1e1900 */
[----:B------:R-:W-:-:S04]  /*0640*/  IMAD.WIDE R10, R4, 0x4, R12 ;  /* 0x00000004040a7825 */ /* 0x000fc800078e020c */
[----:B---3--:R-:W-:-:S05]  /*0650*/  FADD R15, R5, R8 ;  /* 0x00000008050f7221 */ /* 0x008fca0000000000 */
[----:B------:R3:W-:Y:S04]  /*0660*/  STG.E desc[UR8][R2.64], R15 ;  /* 0x0000000f02007986 */ /* 0x0007e8000c101908 */
[----:B------:R-:W4:Y:S01]  /*0670*/  LDG.E R10, desc[UR8][R10.64] ;  /* 0x000000080a0a7981 */ /* 0x000f22000c1e1900 */
[----:B------:R-:W-:Y:S01]  /*0680*/  UIADD3 UR7, UPT, UPT, UR7, 0x10, URZ ;  /* 0x0000001007077890 */ /* 0x000fe2000fffe0ff */
[C---:B------:R-:W-:Y:S01]  /*0690*/  LEA R7, R4.reuse, R25, 0x2 ;  /* 0x0000001904077211 */ /* 0x040fe200078e10ff */
[----:B------:R-:W-:Y:S01]  /*06a0*/  UIADD3 UR5, UPT, UPT, UR5, 0x10, URZ ;  /* 0x0000001005057890 */ /* 0x000fe2000fffe0ff */
[----:B0-----:R-:W-:Y:S01]  /*06b0*/  LEA R5, R4, R19, 0x2 ;  /* 0x0000001304057211 */ /* 0x001fe200078e10ff */
[----:B------:R-:W-:Y:S01]  /*06c0*/  UISETP.GE.AND UP1, UPT, UR7, -0xc, UPT ;  /* 0xfffffff40700788c */ /* 0x000fe2000bf26270 */
[----:B----4-:R-:W-:-:S05]  /*06d0*/  FADD R9, R15, R10 ;  /* 0x0000000a0f097221 */ /* 0x010fca0000000000 */
[----:B------:R3:W-:Y:S03]  /*06e0*/  STG.E desc[UR8][R2.64], R9 ;  /* 0x0000000902007986 */ /* 0x0007e6000c101908 */
[----:B------:R-:W-:Y:S05]  /*06f0*/  BRA.U !UP1, `(.L_x_42) ;  /* 0xfffffff909b47547 */ /* 0x000fea000b83ffff */
.L_x_41:
[----:B------:R-:W-:-:S04]  /*0700*/  UIADD3 UR10, UPT, UPT, -UR7, URZ, URZ ;  /* 0x000000ff070a7290 */ /* 0x000fc8000fffe1ff */
[----:B------:R-:W-:-:S09]  /*0710*/  UISETP.GT.AND UP1, UPT, UR10, 0x4, UPT ;  /* 0x000000040a00788c */ /* 0x000fd2000bf24270 */
[----:B------:R-:W-:Y:S05]  /*0720*/  BRA.U !UP1, `(.L_x_43) ;  /* 0x0000000109b07547 */ /* 0x000fea000b800000 */
[----:B------:R-:W-:Y:S01]  /*0730*/  ISETP.NE.AND P0, PT, RZ, UR5, PT ;  /* 0x00000005ff007c0c */ /* 0x000fe2000bf05270 */
[--C-:B-1----:R-:W-:Y:S01]  /*0740*/  IMAD.WIDE R12, R5, 0x4, R2.reuse ;  /* 0x00000004050c7825 */ /* 0x102fe200078e0202 */
[----:B------:R-:W0:Y:S11]  /*0750*/  LDC R4, c[0x0][0x388] ;  /* 0x0000e200ff047b82 */ /* 0x000e360000000800 */
[----:B------:R-:W-:-:S06]  /*0760*/  @P0 IMAD.WIDE R10, R7, 0x4, R2 ;  /* 0x00000004070a0825 */ /* 0x000fcc00078e0202 */
[----:B------:R-:W3:Y:S02]  /*0770*/  @P0 LDG.E R10, desc[UR8][R10.64] ;  /* 0x000000080a0a0981 */ /* 0x000ee4000c1e1900 */
[----:B---3-5:R-:W-:-:S05]  /*0780*/  @P0 FADD R9, R9, R10 ;  /* 0x0000000a09090221 */ /* 0x028fca0000000000 */
[----:B------:R-:W-:Y:S04]  /*0790*/  @P0 STG.E desc[UR8][R2.64], R9 ;  /* 0x0000000902000986 */ /* 0x000fe8000c101908 */
[----:B------:R-:W3:Y:S01]  /*07a0*/  LDG.E R6, desc[UR8][R12.64] ;  /* 0x000000080c067981 */ /* 0x000ee2000c1e1900 */
[----:B0-----:R-:W-:-:S04]  /*07b0*/  IMAD.WIDE R14, R4, 0x4, R12 ;  /* 0x00000004040e7825 */ /* 0x001fc800078e020c */
        /* <DEDUP_REMOVED lines=26> */
[----:B------:R-:W3:Y:S01]  /*0960*/  LDG.E R14, desc[UR8][R14.64] ;  /* 0x000000080e0e7981 */ /* 0x000ee2000c1e1900 */
[----:B------:R-:W-:Y:S01]  /*0970*/  UIADD3 UR7, UPT, UPT, UR7, 0x4, URZ ;  /* 0x0000000407077890 */ /* 0x000fe2000fffe0ff */
[C---:B0-----:R-:W-:Y:S01]  /*0980*/  LEA R5, R4.reuse, R23, 0x2 ;  /* 0x0000001704057211 */ /* 0x041fe200078e10ff */
[----:B------:R-:W-:Y:S01]  /*0990*/  UIADD3 UR5, UPT, UPT, UR5, 0x4, URZ ;  /* 0x0000000405057890 */ /* 0x000fe2000fffe0ff */
[----:B------:R-:W-:Y:S01]  /*09a0*/  LEA R7, R4, R25, 0x2 ;  /* 0x0000001904077211 */ /* 0x000fe200078e10ff */
[----:B------:R-:W-:Y:S02]  /*09b0*/  UIADD3 UR7, UPT, UPT, UR7, 0x4, URZ ;  /* 0x0000000407077890 */ /* 0x000fe4000fffe0ff */
[----:B------:R-:W-:Y:S01]  /*09c0*/  UPLOP3.LUT UP0, UPT, UPT, UPT, UPT, 0x40, 0x4 ;  /* 0x000000000004789c */ /* 0x000fe20003f0e870 */
[----:B---3--:R-:W-:-:S05]  /*09d0*/  FADD R9, R17, R14 ;  /* 0x0000000e11097221 */ /* 0x008fca0000000000 */
[----:B------:R4:W-:Y:S05]  /*09e0*/  STG.E desc[UR8][R2.64], R9 ;  /* 0x0000000902007986 */ /* 0x0009ea000c101908 */
.L_x_43:
[----:B------:R-:W-:-:S09]  /*09f0*/  UISETP.NE.OR UP0, UPT, UR7, URZ, UP0 ;  /* 0x000000ff0700728c */ /* 0x000fd20008705670 */
[----:B------:R-:W-:Y:S05]  /*0a00*/  BRA.U !UP0, `(.L_x_39) ;  /* 0x00000001085c7547 */ /* 0x000fea000b800000 */
.L_x_40:
[----:B------:R-:W-:-:S13]  /*0a10*/  ISETP.NE.AND P0, PT, RZ, UR5, PT ;  /* 0x00000005ff007c0c */ /* 0x000fda000bf05270 */
[----:B------:R-:W-:-:S06]  /*0a20*/  @P0 IMAD.WIDE R10, R7, 0x4, R2 ;  /* 0x00000004070a0825 */ /* 0x000fcc00078e0202 */
[----:B------:R-:W3:Y:S01]  /*0a30*/  @P0 LDG.E R10, desc[UR8][R10.64] ;  /* 0x000000080a0a0981 */ /* 0x000ee2000c1e1900 */
[----:B-1----:R-:W-:-:S04]  /*0a40*/  IMAD.WIDE R12, R5, 0x4, R2 ;  /* 0x00000004050c7825 */ /* 0x002fc800078e0202 */
[----:B---345:R-:W-:-:S05]  /*0a50*/  @P0 FADD R9, R9, R10 ;  /* 0x0000000a09090221 */ /* 0x038fca0000000000 */
[----:B------:R0:W-:Y:S04]  /*0a60*/  @P0 STG.E desc[UR8][R2.64], R9 ;  /* 0x0000000902000986 */ /* 0x0001e8000c101908 */
[----:B------:R-:W3:Y:S01]  /*0a70*/  LDG.E R4, desc[UR8][R12.64] ;  /* 0x000000080c047981 */ /* 0x000ee2000c1e1900 */
[----:B--2---:R-:W-:-:S04]  /*0a80*/  IMAD.WIDE R14, R0, 0x4, R12 ;  /* 0x00000004000e7825 */ /* 0x004fc800078e020c */
[----:B---3--:R-:W-:-:S05]  /*0a90*/  FADD R19, R4, R9 ;  /* 0x0000000904137221 */ /* 0x008fca0000000000 */
[----:B------:R1:W-:Y:S04]  /*0aa0*/  STG.E desc[UR8][R2.64], R19 ;  /* 0x0000001302007986 */ /* 0x0003e8000c101908 */
[----:B------:R-:W2:Y:S01]  /*0ab0*/  LDG.E R4, desc[UR8][R14.64] ;  /* 0x000000080e047981 */ /* 0x000ea2000c1e1900 */
[----:B------:R-:W-:-:S04]  /*0ac0*/  IMAD.WIDE R16, R0, 0x4, R14 ;  /* 0x0000000400107825 */ /* 0x000fc800078e020e */
[----:B--2---:R-:W-:-:S05]  /*0ad0*/  FADD R21, R19, R4 ;  /* 0x0000000413157221 */ /* 0x004fca0000000000 */
[----:B------:R1:W-:Y:S04]  /*0ae0*/  STG.E desc[UR8][R2.64], R21 ;  /* 0x0000001502007986 */ /* 0x0003e8000c101908 */
[----:B------:R-:W0:Y:S01]  /*0af0*/  LDG.E R16, desc[UR8][R16.64] ;  /* 0x0000000810107981 */ /* 0x000e22000c1e1900 */
[----:B------:R-:W-:Y:S01]  /*0b00*/  UIADD3 UR7, UPT, UPT, UR7, 0x4, URZ ;  /* 0x0000000407077890 */ /* 0x000fe2000fffe0ff */
[C---:B------:R-:W-:Y:S01]  /*0b10*/  LEA R5, R0.reuse, R5, 0x2 ;  /* 0x0000000500057211 */ /* 0x040fe200078e10ff */
[----:B------:R-:W-:Y:S01]  /*0b20*/  UIADD3 UR5, UPT, UPT, UR5, 0x4, URZ ;  /* 0x0000000405057890 */ /* 0x000fe2000fffe0ff */
[----:B------:R-:W-:Y:S01]  /*0b30*/  LEA R7, R0, R7, 0x2 ;  /* 0x0000000700077211 */ /* 0x000fe200078e10ff */
[----:B------:R-:W-:Y:S01]  /*0b40*/  UISETP.NE.AND UP0, UPT, UR7, URZ, UPT ;  /* 0x000000ff0700728c */ /* 0x000fe2000bf05270 */
[----:B0-----:R-:W-:-:S05]  /*0b50*/  FADD R9, R21, R16 ;  /* 0x0000001015097221 */ /* 0x001fca0000000000 */
[----:B------:R1:W-:Y:S03]  /*0b60*/  STG.E desc[UR8][R2.64], R9 ;  /* 0x0000000902007986 */ /* 0x0003e6000c101908 */
[----:B------:R-:W-:Y:S05]  /*0b70*/  BRA.U UP0, `(.L_x_40) ;  /* 0xfffffffd00a47547 */ /* 0x000fea000b83ffff */
.L_x_39:
[----:B------:R-:W-:-:S09]  /*0b80*/  UISETP.NE.AND UP0, UPT, UR6, URZ, UPT ;  /* 0x000000ff0600728c */ /* 0x000fd2000bf05270 */
[----:B------:R-:W-:Y:S05]  /*0b90*/  BRA.U !UP0, `(.L_x_44) ;  /* 0x0000000108407547 */ /* 0x000fea000b800000 */
[----:B------:R-:W0:Y:S01]  /*0ba0*/  LDCU UR5, c[0x0][0x388] ;  /* 0x00007100ff0577ac */ /* 0x000e220008000800 */
[----:B--2---:R-:W2:Y:S01]  /*0bb0*/  LDC R0, c[0x0][0x388] ;  /* 0x0000e200ff007b82 */ /* 0x004ea20000000800 */
[----:B------:R-:W-:Y:S02]  /*0bc0*/  UIADD3 UR6, UPT, UPT, -UR6, URZ, URZ ;  /* 0x000000ff06067290 */ /* 0x000fe4000fffe1ff */
[----:B0-----:R-:W-:-:S06]  /*0bd0*/  UIMAD UR5, UR4, UR5, URZ ;  /* 0x00000005040572a4 */ /* 0x001fcc000f8e02ff */
[----:B------:R-:W-:-:S07]  /*0be0*/  MOV R7, UR5 ;  /* 0x0000000500077c02 */ /* 0x000fce0008000f00 */
.L_x_45:
[----:B------:R-:W-:-:S13]  /*0bf0*/  ISETP.NE.AND P0, PT, RZ, UR4, PT ;  /* 0x00000004ff007c0c */ /* 0x000fda000bf05270 */
[C---:B-1----:R-:W-:Y:S01]  /*0c00*/  @P0 IMAD.WIDE R4, R7.reuse, 0x4, R2 ;  /* 0x0000000407040825 */ /* 0x042fe200078e0202 */
[----:B0--345:R-:W3:Y:S05]  /*0c10*/  @P0 LDG.E R9, desc[UR8][R2.64] ;  /* 0x0000000802090981 */ /* 0x039eea000c1e1900 */
[----:B------:R-:W3:Y:S01]  /*0c20*/  @P0 LDG.E R4, desc[UR8][R4.64] ;  /* 0x0000000804040981 */ /* 0x000ee2000c1e1900 */
[----:B------:R-:W-:Y:S01]  /*0c30*/  UIADD3 UR6, UPT, UPT, UR6, 0x1, URZ ;  /* 0x0000000106067890 */ /* 0x000fe2000fffe0ff */
[----:B--2---:R-:W-:Y:S01]  /*0c40*/  IADD3 R7, PT, PT, R7, R0, RZ ;  /* 0x0000000007077210 */ /* 0x004fe20007ffe0ff */
[----:B------:R-:W-:Y:S02]  /*0c50*/  UIADD3 UR4, UPT, UPT, UR4, 0x1, URZ ;  /* 0x0000000104047890 */ /* 0x000fe4000fffe0ff */
[----:B------:R-:W-:Y:S01]  /*0c60*/  UISETP.NE.AND UP0, UPT, UR6, URZ, UPT ;  /* 0x000000ff0600728c */ /* 0x000fe2000bf05270 */
[----:B---3--:R-:W-:-:S05]  /*0c70*/  @P0 FADD R9, R4, R9 ;  /* 0x0000000904090221 */ /* 0x008fca0000000000 */
[----:B------:R0:W-:Y:S03]  /*0c80*/  @P0 STG.E desc[UR8][R2.64], R9 ;  /* 0x0000000902000986 */ /* 0x0001e6000c101908 */
[----:B------:R-:W-:Y:S05]  /*0c90*/  BRA.U UP0, `(.L_x_45) ;  /* 0xfffffffd00d47547 */ /* 0x000fea000b83ffff */
.L_x_44:
[----:B-1----:R-:W3:Y:S01]  /*0ca0*/  LDG.E R5, desc[UR8][R2.64] ;  /* 0x0000000802057981 */ /* 0x002ee2000c1e1900 */
[----:B------:R-:W2:Y:S02]  /*0cb0*/  LDCU UR4, c[0x0][0x388] ;  /* 0x00007100ff0477ac */ /* 0x000ea40008000800 */
[----:B--2---:R-:W-:-:S05]  /*0cc0*/  I2FP.F32.S32 R0, UR4 ;  /* 0x0000000400007c45 */ /* 0x004fca0008201400 */
[----:B---3--:R-:W-:-:S05]  /*0cd0*/  FADD R5, R0, R5 ;  /* 0x0000000500057221 */ /* 0x008fca0000000000 */
[----:B------:R-:W-:Y:S01]  /*0ce0*/  STG.E desc[UR8][R2.64], R5 ;  /* 0x0000000502007986 */ /* 0x000fe2000c101908 */
[----:B------:R-:W-:Y:S05]  /*0cf0*/  EXIT ;  /* 0x000000000000794d */ /* 0x000fea0003800000 */
.L_x_46:
        /* <DEDUP_REMOVED lines=16> */
.L_x_68:


//--------------------- .text._Z11sigmaKernelPfS_S_i --------------------------
	.section	.text._Z11sigmaKernelPfS_S_i,"ax",@progbits
	.align	128
        .global         _Z11sigmaKernelPfS_S_i
        .type           _Z11sigmaKernelPfS_S_i,@function
        .size           _Z11sigmaKernelPfS_S_i,(.L_x_69 - _Z11sigmaKernelPfS_S_i)
        .other          _Z11sigmaKernelPfS_S_i,@"STO_CUDA_ENTRY STV_DEFAULT"
_Z11sigmaKernelPfS_S_i:
.text._Z11sigmaKernelPfS_S_i:
[----:B------:R-:W-:Y:S01]  /*0000*/  LDC R1, c[0x0][0x37c] ;  /* 0x0000df00ff017b82 */ /* 0x000fe20000000800 */
[----:B------:R-:W0:Y:S07]  /*0010*/  S2R R13, SR_TID.X ;  /* 0x00000000000d7919 */ /* 0x000e2e0000002100 */
[----:B------:R-:W-:Y:S01]  /*0020*/  S2UR UR5, SR_CTAID.Y ;  /* 0x00000000000579c3 */ /* 0x000fe20000002600 */
[----:B------:R-:W1:Y:S01]  /*0030*/  LDCU UR4, c[0x0][0x398] ;  /* 0x00007300ff0477ac */ /* 0x000e620008000800 */
[----:B------:R-:W2:Y:S06]  /*0040*/  LDCU.64 UR6, c[0x0][0x358] ;  /* 0x00006b00ff0677ac */ /* 0x000eac0008000a00 */
[----:B------:R-:W1:Y:S01]  /*0050*/  S2UR UR8, SR_CTAID.X ;  /* 0x00000000000879c3 */ /* 0x000e620000002500 */
[----:B------:R-:W3:Y:S07]  /*0060*/  LDCU UR9, c[0x0][0x398] ;  /* 0x00007300ff0977ac */ /* 0x000eee0008000800 */
[----:B------:R-:W0:Y:S08]  /*0070*/  LDC R10, c[0x0][0x360] ;  /* 0x0000d800ff0a7b82 */ /* 0x000e300000000800 */
[----:B------:R-:W4:Y:S08]  /*0080*/  LDC.64 R6, c[0x0][0x390] ;  /* 0x0000e400ff067b82 */ /* 0x000f300000000a00 */
[----:B------:R-:W2:Y:S01]  /*0090*/  LDC.64 R2, c[0x0][0x380] ;  /* 0x0000e000ff027b82 */ /* 0x000ea20000000a00 */
[----:B-1----:R-:W-:-:S07]  /*00a0*/  UIMAD UR4, UR8, UR4, UR5 ;  /* 0x00000004080472a4 */ /* 0x002fce000f8e0205 */
[----:B------:R-:W1:Y:S01]  /*00b0*/  LDC.64 R4, c[0x0][0x388] ;  /* 0x0000e200ff047b82 */ /* 0x000e620000000a00 */
[C-C-:B0-----:R-:W-:Y:S02]  /*00c0*/  IMAD R0, R10.reuse, UR5, R13.reuse ;  /* 0x000000050a007c24 */ /* 0x141fe4000f8e020d */
[C---:B------:R-:W-:Y:S02]  /*00d0*/  IMAD R11, R10.reuse, UR8, RZ ;  /* 0x000000080a0b7c24 */ /* 0x040fe4000f8e02ff */
[C---:B------:R-:W-:Y:S01]  /*00e0*/  IMAD R13, R10.reuse, UR4, R13 ;  /* 0x000000040a0d7c24 */ /* 0x040fe2000f8e020d */
[----:B------:R-:W-:Y:S02]  /*00f0*/  IADD3 R10, PT, PT, -R10, RZ, RZ ;  /* 0x000000ff0a0a7210 */ /* 0x000fe40007ffe1ff */
[----:B------:R-:W-:Y:S01]  /*0100*/  MOV R15, R0 ;  /* 0x00000000000f7202 */ /* 0x000fe20000000f00 */
[----:B---34-:R-:W-:-:S07]  /*0110*/  IMAD.WIDE.U32 R6, R0, 0x4, R6 ;  /* 0x0000000400067825 */ /* 0x018fce00078e0006 */
.L_x_51:
[----:B0-----:R-:W-:Y:S01]  /*0120*/  VIMNMX R8, PT, PT, R0, R11, !PT ;  /* 0x0000000b00087248 */ /* 0x001fe20007fe0100 */
[----:B------:R-:W-:Y:S01]  /*0130*/  BSSY.RECONVERGENT B0, `(.L_x_47) ;  /* 0x0000053000007945 */ /* 0x000fe20003800200 */
[----:B------:R-:W-:Y:S02]  /*0140*/  IADD3 R10, PT, PT, R10, 0x1, RZ ;  /* 0x000000010a0a7810 */ /* 0x000fe40007ffe0ff */
[----:B------:R-:W-:Y:S02]  /*0150*/  ISETP.GE.AND P0, PT, R8, UR9, PT ;  /* 0x0000000908007c0c */ /* 0x000fe4000bf06270 */
[----:B------:R-:W-:-:S11]  /*0160*/  ISETP.NE.AND P1, PT, R10, RZ, PT ;  /* 0x000000ff0a00720c */ /* 0x000fd60003f25270 */
[----:B------:R-:W-:Y:S05]  /*0170*/  @P0 BRA `(.L_x_48) ;  /* 0x0000000400380947 */ /* 0x000fea0003800000 */
[----:B--2---:R-:W-:Y:S01]  /*0180*/  IMAD.WIDE R16, R13, 0x4, R2 ;  /* 0x000000040d107825 */ /* 0x004fe200078e0202 */
[----:B------:R-:W2:Y:S04]  /*0190*/  LDG.E R19, desc[UR6][R6.64] ;  /* 0x0000000606137981 */ /* 0x000ea8000c1e1900 */
[----:B------:R-:W2:Y:S01]  /*01a0*/  LDG.E R14, desc[UR6][R16.64] ;  /* 0x00000006100e7981 */ /* 0x000ea2000c1e1900 */
[----:B-1----:R-:W-:-:S05]  /*01b0*/  IMAD.WIDE.U32 R8, R15, 0x4, R4 ;  /* 0x000000040f087825 */ /* 0x002fca00078e0004 */
[----:B------:R0:W5:Y:S01]  /*01c0*/  LDG.E R12, desc[UR6][R8.64] ;  /* 0x00000006080c7981 */ /* 0x000162000c1e1900 */
[----:B------:R-:W-:Y:S01]  /*01d0*/  BSSY.RECONVERGENT B1, `(.L_x_49) ;  /* 0x0000046000017945 */ /* 0x000fe20003800200 */
[----:B--2---:R-:W-:Y:S01]  /*01e0*/  FADD R14, R14, -R19 ;  /* 0x800000130e0e7221 */ /* 0x004fe20000000000 */
[----:B------:R-:W-:-:S04]  /*01f0*/  HFMA2 R19, -RZ, RZ, 1.875, 0 ;  /* 0x3f800000ff137431 */ /* 0x000fc800000001ff */
[----:B------:R-:W-:-:S13]  /*0200*/  FSETP.NEU.AND P0, PT, R14, 1, PT ;  /* 0x3f8000000e00780b */ /* 0x000fda0003f0d000 */
[----:B0-----:R-:W-:Y:S05]  /*0210*/  @!P0 BRA `(.L_x_50) ;  /* 0x0000000400048947 */ /* 0x001fea0003800000 */
[----:B------:R-:W-:-:S13]  /*0220*/  FSETP.NAN.AND P0, PT, |R14|, |R14|, PT ;  /* 0x4000000e0e00720b */ /* 0x000fda0003f08200 */
[----:B------:R-:W-:Y:S01]  /*0230*/  @P0 FADD R19, R14, 2 ;  /* 0x400000000e130421 */ /* 0x000fe20000000000 */
[----:B------:R-:W-:Y:S06]  /*0240*/  @P0 BRA `(.L_x_50) ;  /* 0x0000000000f80947 */ /* 0x000fec0003800000 */
[C---:B------:R-:W-:Y:S01]  /*0250*/  FMUL R17, |R14|.reuse, 16777216 ;  /* 0x4b8000000e117820 */ /* 0x040fe20000400200 */
[C---:B------:R-:W-:Y:S02]  /*0260*/  FSETP.GEU.AND P0, PT, |R14|.reuse, 1.175494350822287508e-38, PT ;  /* 0x008000000e00780b */ /* 0x040fe40003f0e200 */
[----:B------:R-:W-:Y:S02]  /*0270*/  MOV R22, 0x3a2c32e4 ;  /* 0x3a2c32e400167802 */ /* 0x000fe40000000f00 */
[----:B------:R-:W-:Y:S02]  /*0280*/  FSEL R17, R17, |R14|, !P0 ;  /* 0x4000000e11117208 */ /* 0x000fe40004000000 */
[----:B------:R-:W-:Y:S02]  /*0290*/  FSEL R20, RZ, -24, P0 ;  /* 0xc1c00000ff147808 */ /* 0x000fe40000000000 */
[----:B------:R-:W-:Y:S02]  /*02a0*/  IADD3 R16, PT, PT, R17, -0x3f3504f3, RZ ;  /* 0xc0cafb0d11107810 */ /* 0x000fe40007ffe0ff */
[----:B------:R-:W-:-:S02]  /*02b0*/  FSETP.NEU.AND P0, PT, |R14|, +INF , PT ;  /* 0x7f8000000e00780b */ /* 0x000fc40003f0d200 */
[----:B------:R-:W-:Y:S02]  /*02c0*/  LOP3.LUT R18, R16, 0xff800000, RZ, 0xc0, !PT ;  /* 0xff80000010127812 */ /* 0x000fe400078ec0ff */
[----:B------:R-:W-:Y:S02]  /*02d0*/  FSETP.NEU.AND P0, PT, R14, RZ, P0 ;  /* 0x000000ff0e00720b */ /* 0x000fe4000070d000 */
[----:B------:R-:W-:-:S05]  /*02e0*/  IADD3 R17, PT, PT, R17, -R18, RZ ;  /* 0x8000001211117210 */ /* 0x000fca0007ffe0ff */
[C---:B------:R-:W-:Y:S01]  /*02f0*/  FADD R16, R17.reuse, 1 ;  /* 0x3f80000011107421 */ /* 0x040fe20000000000 */
[----:B------:R-:W-:Y:S01]  /*0300*/  FADD R21, R17, -1 ;  /* 0xbf80000011157421 */ /* 0x000fe20000000000 */
[----:B------:R-:W-:-:S03]  /*0310*/  I2FP.F32.S32 R17, R18 ;  /* 0x0000001200117245 */ /* 0x000fc60000201400 */
[----:B------:R-:W-:Y:S01]  /*0320*/  FADD R19, R21, R21 ;  /* 0x0000001515137221 */ /* 0x000fe20000000000 */
[----:B------:R-:W0:Y:S01]  /*0330*/  MUFU.RCP R16, R16 ;  /* 0x0000001000107308 */ /* 0x000e220000001000 */
[----:B------:R-:W-:Y:S01]  /*0340*/  FFMA R23, R17, 1.1920928955078125e-07, R20 ;  /* 0x3400000011177823 */ /* 0x000fe20000000014 */
[----:B------:R-:W-:Y:S01]  /*0350*/  @!P0 FADD R14, R14, R14 ;  /* 0x0000000e0e0e8221 */ /* 0x000fe20000000000 */
[----:B0-----:R-:W-:-:S04]  /*0360*/  FMUL R18, R16, R19 ;  /* 0x0000001310127220 */ /* 0x001fc80000400000 */
[----:B------:R-:W-:Y:S01]  /*0370*/  FADD R20, R21, -R18 ;  /* 0x8000001215147221 */ /* 0x000fe20000000000 */
[C---:B------:R-:W-:Y:S01]  /*0380*/  FMUL R19, R18.reuse, R18 ;  /* 0x0000001212137220 */ /* 0x040fe20000400000 */
[----:B------:R-:W-:Y:S02]  /*0390*/  FFMA R17, R18, 1.4426950216293334961, R23 ;  /* 0x3fb8aa3b12117823 */ /* 0x000fe40000000017 */
[----:B------:R-:W-:Y:S01]  /*03a0*/  FADD R20, R20, R20 ;  /* 0x0000001414147221 */ /* 0x000fe20000000000 */
[----:B------:R-:W-:Y:S01]  /*03b0*/  FFMA R22, R19, R22, 0.0032181653659790754318 ;  /* 0x3b52e7db13167423 */ /* 0x000fe20000000016 */
[----:B------:R-:W-:Y:S02]  /*03c0*/  FADD R23, R23, -R17 ;  /* 0x8000001117177221 */ /* 0x000fe40000000000 */
[----:B------:R-:W-:Y:S01]  /*03d0*/  FFMA R21, R21, -R18, R20 ;  /* 0x8000001215157223 */ /* 0x000fe20000000014 */
[----:B------:R-:W-:Y:S01]  /*03e0*/  FFMA R22, R19, R22, 0.018033718690276145935 ;  /* 0x3c93bb7313167423 */ /* 0x000fe20000000016 */
[----:B------:R-:W-:-:S02]  /*03f0*/  FFMA R20, R18, 1.4426950216293334961, R23 ;  /* 0x3fb8aa3b12147823 */ /* 0x000fc40000000017 */
[----:B------:R-:W-:Y:S01]  /*0400*/  FMUL R21, R16, R21 ;  /* 0x0000001510157220 */ /* 0x000fe20000400000 */
[----:B------:R-:W-:-:S03]  /*0410*/  FFMA R22, R19, R22, 0.12022458761930465698 ;  /* 0x3df6384f13167423 */ /* 0x000fc60000000016 */
[----:B------:R-:W-:Y:S01]  /*0420*/  FFMA R23, R21, 1.4426950216293334961, R20 ;  /* 0x3fb8aa3b15177823 */ /* 0x000fe20000000014 */
[----:B------:R-:W-:-:S03]  /*0430*/  FMUL R19, R19, R22 ;  /* 0x0000001613137220 */ /* 0x000fc60000400000 */
[----:B------:R-:W-:Y:S01]  /*0440*/  FFMA R20, R18, 1.9251366722983220825e-08, R23 ;  /* 0x32a55e3412147823 */ /* 0x000fe20000000017 */
[----:B------:R-:W-:-:S04]  /*0450*/  FMUL R16, R19, 3 ;  /* 0x4040000013107820 */ /* 0x000fc80000400000 */
[----:B------:R-:W-:Y:S01]  /*0460*/  FFMA R16, R21, R16, R20 ;  /* 0x0000001015107223 */ /* 0x000fe20000000014 */
[----:B------:R-:W-:-:S03]  /*0470*/  HFMA2 R20, -RZ, RZ, 0.64013671875, -15.109375 ;  /* 0x391fcb8eff147431 */ /* 0x000fc600000001ff */
[----:B------:R-:W-:-:S04]  /*0480*/  FFMA R18, R18, R19, R16 ;  /* 0x0000001312127223 */ /* 0x000fc80000000010 */
[----:B------:R-:W-:-:S04]  /*0490*/  FADD R21, R17, R18 ;  /* 0x0000001211157221 */ /* 0x000fc80000000000 */
[----:B------:R-:W-:Y:S01]  /*04a0*/  FMUL R16, R21, 2 ;  /* 0x4000000015107820 */ /* 0x000fe20000400000 */
[----:B------:R-:W-:-:S03]  /*04b0*/  FADD R17, -R17, R21 ;  /* 0x0000001511117221 */ /* 0x000fc60000000100 */
[----:B------:R-:W0:Y:S01]  /*04c0*/  FRND R19, R16 ;  /* 0x0000001000137307 */ /* 0x000e220000201000 */
[----:B------:R-:W-:Y:S01]  /*04d0*/  FADD R18, R18, -R17 ;  /* 0x8000001112127221 */ /* 0x000fe20000000000 */
[----:B------:R-:W-:Y:S01]  /*04e0*/  FFMA R21, R21, 2, -R16 ;  /* 0x4000000015157823 */ /* 0x000fe20000000810 */
[----:B------:R-:W-:-:S03]  /*04f0*/  FSETP.GT.AND P3, PT, |R16|, 152, PT ;  /* 0x431800001000780b */ /* 0x000fc60003f64200 */
[----:B------:R-:W-:Y:S02]  /*0500*/  FFMA R18, R18, 2, R21 ;  /* 0x4000000012127823 */ /* 0x000fe40000000015 */
[----:B------:R-:W1:Y:S01]  /*0510*/  F2I.NTZ R21, R16 ;  /* 0x0000001000157305 */ /* 0x000e620000203100 */
[----:B0-----:R-:W-:Y:S01]  /*0520*/  FADD R17, R16, -R19 ;  /* 0x8000001310117221 */ /* 0x001fe20000000000 */
[----:B------:R-:W-:-:S03]  /*0530*/  FSETP.GT.AND P2, PT, R19, RZ, PT ;  /* 0x000000ff1300720b */ /* 0x000fc60003f44000 */
[----:B------:R-:W-:-:S04]  /*0540*/  FADD R17, R17, R18 ;  /* 0x0000001211117221 */ /* 0x000fc80000000000 */
[----:B------:R-:W-:-:S04]  /*0550*/  FFMA R18, R17, R20, 0.0013391353422775864601 ;  /* 0x3aaf85ed11127423 */ /* 0x000fc80000000014 */
[----:B------:R-:W-:-:S04]  /*0560*/  FFMA R18, R17, R18, 0.0096188392490148544312 ;  /* 0x3c1d985611127423 */ /* 0x000fc80000000012 */
[----:B------:R-:W-:-:S04]  /*0570*/  FFMA R18, R17, R18, 0.055503588169813156128 ;  /* 0x3d6357bb11127423 */ /* 0x000fc80000000012 */
[C---:B------:R-:W-:Y:S01]  /*0580*/  FFMA R20, R17.reuse, R18, 0.24022644758224487305 ;  /* 0x3e75fdec11147423 */ /* 0x040fe20000000012 */
[----:B------:R-:W-:Y:S02]  /*0590*/  SEL R18, RZ, 0x83000000, P2 ;  /* 0x83000000ff127807 */ /* 0x000fe40001000000 */
[----:B------:R-:W-:Y:S01]  /*05a0*/  FSETP.GEU.AND P2, PT, R16, RZ, PT ;  /* 0x000000ff1000720b */ /* 0x000fe20003f4e000 */
[----:B------:R-:W-:Y:S01]  /*05b0*/  FFMA R22, R17, R20, 0.69314718246459960938 ;  /* 0x3f31721811167423 */ /* 0x000fe20000000014 */
[----:B------:R-:W-:Y:S02]  /*05c0*/  IADD3 R20, PT, PT, R18, 0x7f000000, RZ ;  /* 0x7f00000012147810 */ /* 0x000fe40007ffe0ff */
[----:B-1----:R-:W-:Y:S01]  /*05d0*/  LEA R21, R21, -R18, 0x17 ;  /* 0x8000001215157211 */ /* 0x002fe200078eb8ff */
[----:B------:R-:W-:Y:S01]  /*05e0*/  FFMA R17, R17, R22, 1 ;  /* 0x3f80000011117423 */ /* 0x000fe20000000016 */
[----:B------:R-:W-:-:S03]  /*05f0*/  FSEL R19, RZ, +INF , !P2 ;  /* 0x7f800000ff137808 */ /* 0x000fc60005000000 */
[----:B------:R-:W-:-:S04]  /*0600*/  FMUL R20, R20, R17 ;  /* 0x0000001114147220 */ /* 0x000fc80000400000 */
[----:B------:R-:W-:Y:S01]  /*0610*/  @!P3 FMUL R19, R21, R20 ;  /* 0x000000141513b220 */ /* 0x000fe20000400000 */
[----:B------:R-:W-:-:S07]  /*0620*/  @!P0 LOP3.LUT R19, R14, 0x7fffffff, RZ, 0xc0, !PT ;  /* 0x7fffffff0e138812 */ /* 0x000fce00078ec0ff */
.L_x_50:
[----:B------:R-:W-:Y:S05]  /*0630*/  BSYNC.RECONVERGENT B1 ;  /* 0x0000000000017941 */ /* 0x000fea0003800200 */
.L_x_49:
[----:B-----5:R-:W-:-:S05]  /*0640*/  FADD R19, R12, R19 ;  /* 0x000000130c137221 */ /* 0x020fca0000000000 */
[----:B------:R0:W-:Y:S02]  /*0650*/  STG.E desc[UR6][R8.64], R19 ;  /* 0x0000001308007986 */ /* 0x0001e4000c101906 */
.L_x_48:
[----:B--2---:R-:W-:Y:S05]  /*0660*/  BSYNC.RECONVERGENT B0 ;  /* 0x0000000000007941 */ /* 0x004fea0003800200 */
.L_x_47:
[----:B------:R-:W-:Y:S02]  /*0670*/  IADD3 R15, PT, PT, R15, UR9, RZ ;  /* 0x000000090f0f7c10 */ /* 0x000fe4000fffe0ff */
[----:B------:R-:W-:Y:S02]  /*0680*/  IADD3 R13, PT, PT, R13, UR9, RZ ;  /* 0x000000090d0d7c10 */ /* 0x000fe4000fffe0ff */
[----:B------:R-:W-:Y:S01]  /*0690*/  IADD3 R11, PT, PT, R11, 0x1, RZ ;  /* 0x000000010b0b7810 */ /* 0x000fe20007ffe0ff */
[----:B------:R-:W-:Y:S06]  /*06a0*/  @P1 BRA `(.L_x_51) ;  /* 0xfffffff8009c1947 */ /* 0x000fec000383ffff */
[----:B------:R-:W-:Y:S05]  /*06b0*/  EXIT ;  /* 0x000000000000794d */ /* 0x000fea0003800000 */
.L_x_52:
        /* <DEDUP_REMOVED lines=12> */
.L_x_69:


//--------------------- .text._Z11muSumKernelPfi  --------------------------
	.section	.text._Z11muSumKernelPfi,"ax",@progbits
	.align	128
        .global         _Z11muSumKernelPfi
        .type           _Z11muSumKernelPfi,@function
        .size           _Z11muSumKernelPfi,(.L_x_70 - _Z11muSumKernelPfi)
        .other          _Z11muSumKernelPfi,@"STO_CUDA_ENTRY STV_DEFAULT"
_Z11muSumKernelPfi:
.text._Z11muSumKernelPfi:
        /* <DEDUP_REMOVED lines=29> */
.L_x_56:
        /* <DEDUP_REMOVED lines=83> */
.L_x_55:
        /* <DEDUP_REMOVED lines=47> */
.L_x_57:
[----:B------:R-:W-:-:S09]  /*09f0*/  UISETP.NE.OR UP0, UPT, UR7, URZ, UP0 ;  /* 0x000000ff0700728c */ /* 0x000fd20008705670 */
[----:B------:R-:W-:Y:S05]  /*0a00*/  BRA.U !UP0, `(.L_x_53) ;  /* 0x00000001085c7547 */ /* 0x000fea000b800000 */
.L_x_54:
        /* <DEDUP_REMOVED lines=23> */
.L_x_53:
[----:B------:R-:W-:-:S09]  /*0b80*/  UISETP.NE.AND UP0, UPT, UR6, URZ, UPT ;  /* 0x000000ff0600728c */ /* 0x000fd2000bf05270 */
[----:B------:R-:W-:Y:S05]  /*0b90*/  BRA.U !UP0, `(.L_x_58) ;  /* 0x0000000108407547 */ /* 0x000fea000b800000 */
[----:B------:R-:W0:Y:S01]  /*0ba0*/  LDCU UR5, c[0x0][0x388] ;  /* 0x00007100ff0577ac */ /* 0x000e220008000800 */
[----:B--2---:R-:W2:Y:S01]  /*0bb0*/  LDC R0, c[0x0][0x388] ;  /* 0x0000e200ff007b82 */ /* 0x004ea20000000800 */
[----:B------:R-:W-:Y:S02]  /*0bc0*/  UIADD3 UR6, UPT, UPT, -UR6, URZ, URZ ;  /* 0x000000ff06067290 */ /* 0x000fe4000fffe1ff */
[----:B0-----:R-:W-:-:S06]  /*0bd0*/  UIMAD UR5, UR4, UR5, URZ ;  /* 0x00000005040572a4 */ /* 0x001fcc000f8e02ff */
[----:B------:R-:W-:-:S07]  /*0be0*/  MOV R7, UR5 ;  /* 0x0000000500077c02 */ /* 0x000fce0008000f00 */
.L_x_59:
        /* <DEDUP_REMOVED lines=11> */
.L_x_58:
[----:B-1----:R-:W3:Y:S01]  /*0ca0*/  LDG.E R5, desc[UR8][R2.64] ;  /* 0x0000000802057981 */ /* 0x002ee2000c1e1900 */
[----:B------:R-:W2:Y:S02]  /*0cb0*/  LDCU UR4, c[0x0][0x388] ;  /* 0x00007100ff0477ac */ /* 0x000ea40008000800 */
[----:B--2---:R-:W-:-:S05]  /*0cc0*/  I2FP.F32.S32 R0, UR4 ;  /* 0x0000000400007c45 */ /* 0x004fca0008201400 */
[----:B---3--:R-:W-:-:S05]  /*0cd0*/  FADD R5, R0, R5 ;  /* 0x0000000500057221 */ /* 0x008fca0000000000 */
[----:B------:R-:W-:Y:S01]  /*0ce0*/  STG.E desc[UR8][R2.64], R5 ;  /* 0x0000000502007986 */ /* 0x000fe2000c101908 */
[----:B------:R-:W-:Y:S05]  /*0cf0*/  EXIT ;  /* 0x000000000000794d */ /* 0x000fea0003800000 */
.L_x_60:
        /* <DEDUP_REMOVED lines=16> */
.L_x_70:


//--------------------- .text._Z8muKernelPfS_i    --------------------------
	.section	.text._Z8muKernelPfS_i,"ax",@progbits
	.align	128
        .global         _Z8muKernelPfS_i
        .type           _Z8muKernelPfS_i,@function
        .size           _Z8muKernelPfS_i,(.L_x_71 - _Z8muKernelPfS_i)
        .other          _Z8muKernelPfS_i,@"STO_CUDA_ENTRY STV_DEFAULT"
_Z8muKernelPfS_i:
.text._Z8muKernelPfS_i:
[----:B------:R-:W-:Y:S01]  /*0000*/  LDC R1, c[0x0][0x37c] ;  /* 0x0000df00ff017b82 */ /* 0x000fe20000000800 */
[----:B------:R-:W0:Y:S07]  /*0010*/  S2R R5, SR_CTAID.X ;  /* 0x0000000000057919 */ /* 0x000e2e0000002500 */
[----:B------:R-:W1:Y:S01]  /*0020*/  S2UR UR10, SR_CTAID.Y ;  /* 0x00000000000a79c3 */ /* 0x000e620000002600 */
[----:B------:R-:W2:Y:S01]  /*0030*/  LDCU UR11, c[0x0][0x360] ;  /* 0x00006c00ff0b77ac */ /* 0x000ea20008000800 */
[----:B------:R-:W3:Y:S01]  /*0040*/  S2R R8, SR_TID.X ;  /* 0x0000000000087919 */ /* 0x000ee20000002100 */
[----:B------:R-:W4:Y:S05]  /*0050*/  LDCU.64 UR8, c[0x0][0x358] ;  /* 0x00006b00ff0877ac */ /* 0x000f2a0008000a00 */
[----:B------:R-:W4:Y:S01]  /*0060*/  LDC R0, c[0x0][0x390] ;  /* 0x0000e400ff007b82 */ /* 0x000f220000000800 */
[----:B------:R-:W-:Y:S01]  /*0070*/  UMOV UR4, URZ ;  /* 0x000000ff00047c82 */ /* 0x000fe20008000000 */
[----:B--2---:R-:W-:-:S02]  /*0080*/  UISETP.GE.U32.AND UP0, UPT, UR11, 0x4, UPT ;  /* 0x000000040b00788c */ /* 0x004fc4000bf06070 */
[----:B------:R-:W-:Y:S02]  /*0090*/  ULOP3.LUT UR5, UR11, 0x3, URZ, 0xc0, !UPT ;  /* 0x000000030b057892 */ /* 0x000fe4000f8ec0ff */
[----:B-1----:R-:W-:Y:S02]  /*00a0*/  UIMAD UR7, UR10, UR11, URZ ;  /* 0x0000000b0a0772a4 */ /* 0x002fe4000f8e02ff */
[----:B0-----:R-:W-:-:S04]  /*00b0*/  IMAD R3, R5, UR11, RZ ;  /* 0x0000000b05037c24 */ /* 0x001fc8000f8e02ff */
[----:B---3--:R-:W-:Y:S01]  /*00c0*/  IADD3 R2, PT, PT, R8, UR7, RZ ;  /* 0x0000000708027c10 */ /* 0x008fe2000fffe0ff */
[----:B------:R-:W-:Y:S06]  /*00d0*/  BRA.U !UP0, `(.L_x_61) ;  /* 0x0000000508187547 */ /* 0x000fec000b800000 */
[----:B------:R-:W0:Y:S01]  /*00e0*/  LDC R17, c[0x0][0x390] ;  /* 0x0000e400ff117b82 */ /* 0x000e220000000800 */
[C---:B------:R-:W-:Y:S01]  /*00f0*/  IADD3 R7, PT, PT, R3.reuse, 0x2, RZ ;  /* 0x0000000203077810 */ /* 0x040fe20007ffe0ff */
[----:B------:R-:W-:Y:S01]  /*0100*/  ULOP3.LUT UR6, UR11, 0xfffffffc, URZ, 0xc0, !UPT ;  /* 0xfffffffc0b067892 */ /* 0x000fe2000f8ec0ff */
[----:B------:R-:W-:Y:S01]  /*0110*/  IADD3 R6, PT, PT, R3, 0x3, RZ ;  /* 0x0000000303067810 */ /* 0x000fe20007ffe0ff */
[----:B------:R-:W-:Y:S01]  /*0120*/  ULOP3.LUT UR4, UR11, 0x7fc, URZ, 0xc0, !UPT ;  /* 0x000007fc0b047892 */ /* 0x000fe2000f8ec0ff */
[-C--:B------:R-:W-:Y:S01]  /*0130*/  MOV R9, R2.reuse ;  /* 0x0000000200097202 */ /* 0x080fe20000000f00 */
[----:B------:R-:W-:Y:S02]  /*0140*/  UIADD3 UR6, UPT, UPT, -UR6, URZ, URZ ;  /* 0x000000ff06067290 */ /* 0x000fe4000fffe1ff */
[----:B------:R-:W1:Y:S01]  /*0150*/  LDC R4, c[0x0][0x390] ;  /* 0x0000e400ff047b82 */ /* 0x000e620000000800 */
[-C--:B0-----:R-:W-:Y:S01]  /*0160*/  IMAD R5, R5, R17.reuse, UR10 ;  /* 0x0000000a05057e24 */ /* 0x081fe2000f8e0211 */
[----:B------:R-:W-:Y:S01]  /*0170*/  IADD3 R11, PT, PT, R17, UR7, R8 ;  /* 0x00000007110b7c10 */ /* 0x000fe2000fffe008 */
[-C--:B------:R-:W-:Y:S01]  /*0180*/  IMAD R15, R3, R17.reuse, R17 ;  /* 0x00000011030f7224 */ /* 0x080fe200078e0211 */
[----:B------:R-:W-:Y:S01]  /*0190*/  LEA R13, R17, R2, 0x1 ;  /* 0x00000002110d7211 */ /* 0x000fe200078e08ff */
[----:B------:R-:W-:-:S02]  /*01a0*/  IMAD R7, R7, R17, R2 ;  /* 0x0000001107077224 */ /* 0x000fc400078e0202 */
[----:B------:R-:W-:Y:S02]  /*01b0*/  IMAD R29, R17, 0x3, R2 ;  /* 0x00000003111d7824 */ /* 0x000fe400078e0202 */
[----:B------:R-:W-:Y:S02]  /*01c0*/  IMAD R5, R5, UR11, R8 ;  /* 0x0000000b05057c24 */ /* 0x000fe4000f8e0208 */
[----:B------:R-:W-:Y:S02]  /*01d0*/  IMAD R17, R6, R17, R2 ;  /* 0x0000001106117224 */ /* 0x000fe400078e0202 */
[----:B-1----:R-:W-:-:S07]  /*01e0*/  IMAD.IADD R15, R2, 0x1, R15 ;  /* 0x00000001020f7824 */ /* 0x002fce00078e020f */
.L_x_62:
[----:B--2---:R-:W0:Y:S01]  /*01f0*/  LDC.64 R18, c[0x0][0x380] ;  /* 0x0000e000ff127b82 */ /* 0x004e220000000a00 */
[----:B------:R-:W-:-:S04]  /*0200*/  VIADDMNMX R21, R6, 0xfffffffd, R2, !PT ;  /* 0xfffffffd06157846 */ /* 0x000fc80007800102 */
[----:B------:R-:W-:-:S03]  /*0210*/  ISETP.GE.AND P1, PT, R21, R4, PT ;  /* 0x000000041500720c */ /* 0x000fc60003f26270 */
[----:B------:R-:W1:Y:S01]  /*0220*/  LDC.64 R26, c[0x0][0x388] ;  /* 0x0000e200ff1a7b82 */ /* 0x000e620000000a00 */
[----:B------:R-:W-:-:S07]  /*0230*/  IADD3 R8, PT, PT, R6, -0x2, RZ ;  /* 0xfffffffe06087810 */ /* 0x000fce0007ffe0ff */
[----:B------:R-:W2:Y:S02]  /*0240*/  LDC.64 R24, c[0x0][0x380] ;  /* 0x0000e000ff187b82 */ /* 0x000ea40000000a00 */
[----:B0-----:R-:W-:-:S06]  /*0250*/  @!P1 IMAD.WIDE R18, R5, 0x4, R18 ;  /* 0x0000000405129825 */ /* 0x001fcc00078e0212 */
[----:B------:R-:W0:Y:S01]  /*0260*/  LDC.64 R20, c[0x0][0x388] ;  /* 0x0000e200ff147b82 */ /* 0x000e220000000a00 */
[----:B----4-:R-:W3:Y:S01]  /*0270*/  @!P1 LDG.E R18, desc[UR8][R18.64] ;  /* 0x0000000812129981 */ /* 0x010ee2000c1e1900 */
[----:B-1----:R-:W-:-:S05]  /*0280*/  @!P1 IMAD.WIDE.U32 R26, R9, 0x4, R26 ;  /* 0x00000004091a9825 */ /* 0x002fca00078e001a */
[----:B------:R-:W3:Y:S01]  /*0290*/  @!P1 LDG.E R23, desc[UR8][R26.64] ;  /* 0x000000081a179981 */ /* 0x000ee2000c1e1900 */
[----:B------:R-:W-:-:S04]  /*02a0*/  VIMNMX R8, PT, PT, R2, R8, !PT ;  /* 0x0000000802087248 */ /* 0x000fc80007fe0100 */
[----:B------:R-:W-:-:S13]  /*02b0*/  ISETP.GE.AND P0, PT, R8, R4, PT ;  /* 0x000000040800720c */ /* 0x000fda0003f06270 */
[----:B--2---:R-:W-:-:S04]  /*02c0*/  @!P0 IMAD.WIDE R24, R15, 0x4, R24 ;  /* 0x000000040f188825 */ /* 0x004fc800078e0218 */
[----:B0-----:R-:W-:-:S04]  /*02d0*/  @!P0 IMAD.WIDE.U32 R20, R11, 0x4, R20 ;  /* 0x000000040b148825 */ /* 0x001fc800078e0014 */
[----:B---3--:R-:W-:Y:S02]  /*02e0*/  @!P1 FADD R8, R18, R23 ;  /* 0x0000001712089221 */ /* 0x008fe40000000000 */
[----:B------:R-:W0:Y:S03]  /*02f0*/  LDC.64 R18, c[0x0][0x380] ;  /* 0x0000e000ff127b82 */ /* 0x000e260000000a00 */
[----:B------:R1:W-:Y:S04]  /*0300*/  @!P1 STG.E desc[UR8][R26.64], R8 ;  /* 0x000000081a009986 */ /* 0x0003e8000c101908 */
[----:B------:R-:W2:Y:S01]  /*0310*/  @!P0 LDG.E R24, desc[UR8][R24.64] ;  /* 0x0000000818188981 */ /* 0x000ea2000c1e1900 */
[----:B------:R-:W3:Y:S03]  /*0320*/  LDC.64 R22, c[0x0][0x388] ;  /* 0x0000e200ff167b82 */ /* 0x000ee60000000a00 */
[----:B------:R-:W2:Y:S01]  /*0330*/  @!P0 LDG.E R10, desc[UR8][R20.64] ;  /* 0x00000008140a8981 */ /* 0x000ea2000c1e1900 */
[----:B------:R-:W-:-:S04]  /*0340*/  VIADDMNMX R12, R6, 0xffffffff, R2, !PT ;  /* 0xffffffff060c7846 */ /* 0x000fc80007800102 */
[----:B------:R-:W-:Y:S01]  /*0350*/  ISETP.GE.AND P1, PT, R12, R4, PT ;  /* 0x000000040c00720c */ /* 0x000fe20003f26270 */
[----:B-1----:R-:W1:-:S12]  /*0360*/  LDC.64 R26, c[0x0][0x388] ;  /* 0x0000e200ff1a7b82 */ /* 0x002e580000000a00 */
[----:B0-----:R-:W-:-:S04]  /*0370*/  @!P1 IMAD.WIDE R18, R7, 0x4, R18 ;  /* 0x0000000407129825 */ /* 0x001fc800078e0212 */
[----:B---3--:R-:W-:-:S04]  /*0380*/  @!P1 IMAD.WIDE.U32 R22, R13, 0x4, R22 ;  /* 0x000000040d169825 */ /* 0x008fc800078e0016 */
[----:B--2---:R-:W-:Y:S02]  /*0390*/  @!P0 FADD R10, R24, R10 ;  /* 0x0000000a180a8221 */ /* 0x004fe40000000000 */
[----:B------:R-:W0:Y:S03]  /*03a0*/  LDC.64 R24, c[0x0][0x380] ;  /* 0x0000e000ff187b82 */ /* 0x000e260000000a00 */
[----:B------:R2:W-:Y:S04]  /*03b0*/  @!P0 STG.E desc[UR8][R20.64], R10 ;  /* 0x0000000a14008986 */ /* 0x0005e8000c101908 */
[----:B------:R-:W3:Y:S04]  /*03c0*/  @!P1 LDG.E R18, desc[UR8][R18.64] ;  /* 0x0000000812129981 */ /* 0x000ee8000c1e1900 */
[----:B------:R-:W3:Y:S01]  /*03d0*/  @!P1 LDG.E R8, desc[UR8][R22.64] ;  /* 0x0000000816089981 */ /* 0x000ee2000c1e1900 */
[----:B------:R-:W-:-:S04]  /*03e0*/  VIMNMX R12, PT, PT, R2, R6, !PT ;  /* 0x00000006020c7248 */ /* 0x000fc80007fe0100 */
[----:B------:R-:W-:-:S13]  /*03f0*/  ISETP.GE.AND P0, PT, R12, R4, PT ;  /* 0x000000040c00720c */ /* 0x000fda0003f06270 */
[----:B0-----:R-:W-:-:S04]  /*0400*/  @!P0 IMAD.WIDE R24, R17, 0x4, R24 ;  /* 0x0000000411188825 */ /* 0x001fc800078e0218 */
[----:B-1----:R-:W-:-:S04]  /*0410*/  @!P0 IMAD.WIDE.U32 R26, R29, 0x4, R26 ;  /* 0x000000041d1a8825 */ /* 0x002fc800078e001a */
[----:B---3--:R-:W-:-:S05]  /*0420*/  @!P1 FADD R8, R18, R8 ;  /* 0x0000000812089221 */ /* 0x008fca0000000000 */
[----:B------:R2:W-:Y:S04]  /*0430*/  @!P1 STG.E desc[UR8][R22.64], R8 ;  /* 0x0000000816009986 */ /* 0x0005e8000c101908 */
[----:B------:R-:W3:Y:S04]  /*0440*/  @!P0 LDG.E R24, desc[UR8][R24.64] ;  /* 0x0000000818188981 */ /* 0x000ee8000c1e1900 */
[----:B------:R-:W3:Y:S01]  /*0450*/  @!P0 LDG.E R19, desc[UR8][R26.64] ;  /* 0x000000081a138981 */ /* 0x000ee2000c1e1900 */
[----:B------:R-:W-:-:S04]  /*0460*/  UIADD3 UR6, UPT, UPT, UR6, 0x4, URZ ;  /* 0x0000000406067890 */ /* 0x000fc8000fffe0ff */
[----:B------:R-:W-:Y:S01]  /*0470*/  UISETP.NE.AND UP0, UPT, UR6, URZ, UPT ;  /* 0x000000ff0600728c */ /* 0x000fe2000bf05270 */
[----:B------:R-:W-:Y:S01]  /*0480*/  IADD3 R6, PT, PT, R6, 0x4, RZ ;  /* 0x0000000406067810 */ /* 0x000fe20007ffe0ff */
[C---:B------:R-:W-:Y:S01]  /*0490*/  IMAD R7, R4.reuse, 0x4, R7 ;  /* 0x0000000404077824 */ /* 0x040fe200078e0207 */
[C---:B------:R-:W-:Y:S01]  /*04a0*/  LEA R5, R4.reuse, R5, 0x2 ;  /* 0x0000000504057211 */ /* 0x040fe200078e10ff */
[C---:B------:R-:W-:Y:S01]  /*04b0*/  IMAD R11, R4.reuse, 0x4, R11 ;  /* 0x00000004040b7824 */ /* 0x040fe200078e020b */
[C---:B------:R-:W-:Y:S02]  /*04c0*/  LEA R9, R4.reuse, R9, 0x2 ;  /* 0x0000000904097211 */ /* 0x040fe400078e10ff */
[C---:B------:R-:W-:Y:S02]  /*04d0*/  LEA R13, R4.reuse, R13, 0x2 ;  /* 0x0000000d040d7211 */ /* 0x040fe400078e10ff */
[C---:B------:R-:W-:Y:S02]  /*04e0*/  LEA R17, R4.reuse, R17, 0x2 ;  /* 0x0000001104117211 */ /* 0x040fe400078e10ff */
[----:B------:R-:W-:-:S02]  /*04f0*/  LEA R29, R4, R29, 0x2 ;  /* 0x0000001d041d7211 */ /* 0x000fc400078e10ff */
[----:B------:R-:W-:Y:S01]  /*0500*/  LEA R15, R4, R15, 0x2 ;  /* 0x0000000f040f7211 */ /* 0x000fe200078e10ff */
[----:B---3--:R-:W-:-:S05]  /*0510*/  @!P0 FADD R19, R24, R19 ;  /* 0x0000001318138221 */ /* 0x008fca0000000000 */
[----:B------:R2:W-:Y:S01]  /*0520*/  @!P0 STG.E desc[UR8][R26.64], R19 ;  /* 0x000000131a008986 */ /* 0x0005e2000c101908 */
[----:B------:R-:W-:Y:S05]  /*0530*/  BRA.U UP0, `(.L_x_62) ;  /* 0xfffffffd002c7547 */ /* 0x000fea000b83ffff */
.L_x_61:
[----:B------:R-:W0:Y:S01]  /*0540*/  LDC.64 R6, c[0x0][0x388] ;  /* 0x0000e200ff067b82 */ /* 0x000e220000000a00 */
[----:B------:R-:W-:Y:S01]  /*0550*/  UISETP.NE.AND UP0, UPT, UR5, URZ, UPT ;  /* 0x000000ff0500728c */ /* 0x000fe2000bf05270 */
[----:B----4-:R-:W-:Y:S01]  /*0560*/  IMAD R5, R3, R0, RZ ;  /* 0x0000000003057224 */ /* 0x010fe200078e02ff */
[----:B--2---:R-:W-:Y:S02]  /*0570*/  I2FP.F32.S32 R21, R3 ;  /* 0x0000000300157245 */ /* 0x004fe40000201400 */
[----:B------:R-:W-:Y:S01]  /*0580*/  I2FP.F32.U32 R19, R2 ;  /* 0x0000000200137245 */ /* 0x000fe20000201000 */
[----:B0-----:R-:W-:-:S04]  /*0590*/  IMAD.WIDE R4, R5, 0x4, R6 ;  /* 0x0000000405047825 */ /* 0x001fc800078e0206 */
[----:B------:R-:W-:Y:S01]  /*05a0*/  IMAD.WIDE.U32 R6, R2, 0x4, R6 ;  /* 0x0000000402067825 */ /* 0x000fe200078e0006 */
[----:B------:R-:W-:Y:S06]  /*05b0*/  BRA.U !UP0, `(.L_x_63) ;  /* 0x0000000108587547 */ /* 0x000fec000b800000 */
[----:B------:R-:W0:Y:S01]  /*05c0*/  LDC R15, c[0x0][0x390] ;  /* 0x0000e400ff0f7b82 */ /* 0x000e220000000800 */
[----:B------:R-:W-:Y:S01]  /*05d0*/  IADD3 R13, PT, PT, R3, UR4, RZ ;  /* 0x00000004030d7c10 */ /* 0x000fe2000fffe0ff */
[----:B------:R-:W1:Y:S01]  /*05e0*/  LDCU UR6, c[0x0][0x390] ;  /* 0x00007200ff0677ac */ /* 0x000e620008000800 */
[----:B------:R-:W-:Y:S01]  /*05f0*/  UIADD3 UR5, UPT, UPT, -UR5, URZ, URZ ;  /* 0x000000ff05057290 */ /* 0x000fe2000fffe1ff */
[--C-:B0-----:R-:W-:Y:S02]  /*0600*/  IMAD R3, R15, UR4, R2.reuse ;  /* 0x000000040f037c24 */ /* 0x101fe4000f8e0202 */
[----:B-1----:R-:W-:-:S09]  /*0610*/  IMAD R15, R13, R15, R2 ;  /* 0x0000000f0d0f7224 */ /* 0x002fd200078e0202 */
.L_x_64:
[----:B0-----:R-:W0:Y:S01]  /*0620*/  LDC.64 R8, c[0x0][0x380] ;  /* 0x0000e000ff087b82 */ /* 0x001e220000000a00 */
[----:B------:R-:W-:-:S04]  /*0630*/  VIMNMX R0, PT, PT, R2, R13, !PT ;  /* 0x0000000d02007248 */ /* 0x000fc80007fe0100 */
[----:B------:R-:W-:-:S03]  /*0640*/  ISETP.GE.AND P0, PT, R0, UR6, PT ;  /* 0x0000000600007c0c */ /* 0x000fc6000bf06270 */
[----:B------:R-:W1:Y:S10]  /*0650*/  LDC.64 R10, c[0x0][0x388] ;  /* 0x0000e200ff0a7b82 */ /* 0x000e740000000a00 */
[----:B0-----:R-:W-:-:S06]  /*0660*/  @!P0 IMAD.WIDE R8, R15, 0x4, R8 ;  /* 0x000000040f088825 */ /* 0x001fcc00078e0208 */
[----:B------:R-:W2:Y:S01]  /*0670*/  @!P0 LDG.E R8, desc[UR8][R8.64] ;  /* 0x0000000808088981 */ /* 0x000ea2000c1e1900 */
[----:B-1----:R-:W-:-:S05]  /*0680*/  @!P0 IMAD.WIDE.U32 R10, R3, 0x4, R10 ;  /* 0x00000004030a8825 */ /* 0x002fca00078e000a */
[----:B------:R-:W2:Y:S01]  /*0690*/  @!P0 LDG.E R17, desc[UR8][R10.64] ;  /* 0x000000080a118981 */ /* 0x000ea2000c1e1900 */
[----:B------:R-:W-:-:S04]  /*06a0*/  UIADD3 UR5, UPT, UPT, UR5, 0x1, URZ ;  /* 0x0000000105057890 */ /* 0x000fc8000fffe0ff */
[----:B------:R-:W-:Y:S01]  /*06b0*/  UISETP.NE.AND UP0, UPT, UR5, URZ, UPT ;  /* 0x000000ff0500728c */ /* 0x000fe2000bf05270 */
[----:B------:R-:W-:Y:S02]  /*06c0*/  IADD3 R13, PT, PT, R13, 0x1, RZ ;  /* 0x000000010d0d7810 */ /* 0x000fe40007ffe0ff */
[----:B------:R-:W-:Y:S02]  /*06d0*/  IADD3 R15, PT, PT, R15, UR6, RZ ;  /* 0x000000060f0f7c10 */ /* 0x000fe4000fffe0ff */
[----:B------:R-:W-:Y:S01]  /*06e0*/  IADD3 R3, PT, PT, R3, UR6, RZ ;  /* 0x0000000603037c10 */ /* 0x000fe2000fffe0ff */
[----:B--2---:R-:W-:-:S05]  /*06f0*/  @!P0 FADD R17, R8, R17 ;  /* 0x0000001108118221 */ /* 0x004fca0000000000 */
[----:B------:R0:W-:Y:S01]  /*0700*/  @!P0 STG.E desc[UR8][R10.64], R17 ;  /* 0x000000110a008986 */ /* 0x0001e2000c101908 */
[----:B------:R-:W-:Y:S05]  /*0710*/  BRA.U UP0, `(.L_x_64) ;  /* 0xfffffffd00c07547 */ /* 0x000fea000b83ffff */
.L_x_63:
[----:B------:R-:W-:Y:S04]  /*0720*/  STG.E desc[UR8][R6.64], R19 ;  /* 0x0000001306007986 */ /* 0x000fe8000c101908 */
[----:B------:R-:W-:Y:S01]  /*0730*/  STG.E desc[UR8][R4.64], R21 ;  /* 0x0000001504007986 */ /* 0x000fe2000c101908 */
[----:B------:R-:W-:Y:S05]  /*0740*/  EXIT ;  /* 0x000000000000794d */ /* 0x000fea0003800000 */
.L_x_65:
        /* <DEDUP_REMOVED lines=11> */
.L_x_71:


//--------------------- .nv.shared.reserved.0     --------------------------
	.section	.nv.shared.reserved.0,"aw",@nobits
	.weak		__nv_reservedSMEM_offset_0_alias
	.size		__nv_reservedSMEM_offset_0_alias, 0, 64
	.other		__nv_reservedSMEM_offset_0_alias,@"STO_CUDA_RESERVED_SHARED STV_DEFAULT"
__nv_reservedSMEM_offset_0_alias:
	.zero		0
	.zero		64


//--------------------- .nv.constant0._Z16matrixNormKernelPfS_S_S_i --------------------------
	.section	.nv.constant0._Z16matrixNormKernelPfS_S_S_i,"a",@progbits
	.sectionflags	@""
	.align	4
.nv.constant0._Z16matrixNormKernelPfS_S_S_i:
	.zero		932


//--------------------- .nv.constant0._Z14sigmaSumKernelPfi --------------------------
	.section	.nv.constant0._Z14sigmaSumKernelPfi,"a",@progbits
	.sectionflags	@""
	.align	4
.nv.constant0._Z14sigmaSumKernelPfi:
	.zero		908


//--------------------- .nv.constant0._Z11sigmaKernelPfS_S_i --------------------------
	.section	.nv.constant0._Z11sigmaKernelPfS_S_i,"a",@progbits
	.sectionflags	@""
	.align	4
.nv.constant0._Z11sigmaKernelPfS_S_i:
	.zero		924


//--------------------- .nv.constant0._Z11muSumKernelPfi --------------------------
	.section	.nv.constant0._Z11muSumKernelPfi,"a",@progbits
	.sectionflags	@""
	.align	4
.nv.constant0._Z11muSumKernelPfi:
	.zero		908


//--------------------- .nv.constant0._Z8muKernelPfS_i --------------------------
	.section	.nv.constant0._Z8muKernelPfS_i,"a",@progbits
	.sectionflags	@""
	.align	4
.nv.constant0._Z8muKernelPfS_i:
	.zero		916


//--------------------- SYMBOLS --------------------------

	.type		.nv.reservedSmem.offset0,@object
	.size		.nv.reservedSmem.offset0,0x4
